	.target	sm_90a

	.elftype	@"ET_EXEC"


//--------------------- .note.nv.tkinfo           --------------------------
	.section	.note.nv.tkinfo,"",@"SHT_NOTE"
	.sectionflags	@"SHF_NOTE_NV_TKINFO"
	.tkinfo
        /*0018*/ 	.word	0x00000002
        /*0030*/ 	.string	""
        /*0030*/ 	.string	"ptxas"
        /*0030*/ 	.string	"Cuda compilation tools, release 13.0, V13.0.88"
        /*0030*/ 	.string	"Build cuda_13.0.r13.0/compiler.36424714_0"
        /*0030*/ 	.string	"-arch sm_90a -m 64 "



//--------------------- .note.nv.cuinfo           --------------------------
	.section	.note.nv.cuinfo,"",@"SHT_NOTE"
	.sectionflags	@"SHF_NOTE_NV_CUINFO"
        /*0018*/ 	.short	0x0002
        /*001a*/ 	.short	0x005a
        /*001c*/ 	.short	0x0082
	.zero		2


//--------------------- .nv.info                  --------------------------
	.section	.nv.info,"",@"SHT_CUDA_INFO"
	.align	4


	//----- nvinfo : EIATTR_REGCOUNT
	.align		4
        /*0000*/ 	.byte	0x04, 0x2f
        /*0002*/ 	.short	(.L_12 - .L_11)
	.align		4
.L_11:
        /*0004*/ 	.word	index@(_ZN7cutlass13device_kernelINS_4gemm6kernel13GemmUniversalIN4cute5tupleIJiiiiEEENS1_10collective13CollectiveMmaINS1_37MainloopSm90TmaGmmaWarpSpecializedFP8ILi3ENS5_IJNS4_1CILi2EEESB_NSA_ILi1EEEEEENS1_32KernelTmaWarpSpecializedPingpongEEENS5_IJNSA_ILi64EEENSA_ILi128EEENSA_ILi32EEEEEENS_12float_e5m2_tENS5_IJlSC_lEEESK_SL_NS4_8TiledMMAINS4_8MMA_AtomIJNS4_4SM904GMMA31MMA_64x128x32_F32E5M2E5M2_SS_TNILNSP_7ScaleInE1ELSR_1EEEEEENS4_6LayoutINS5_IJSC_SC_SC_EEENS5_IJNSA_ILi0EEESW_SW_EEEEENS5_IJNS4_10UnderscoreESZ_SZ_EEEEENS4_23SM90_TMA_LOAD_MULTICASTENS4_14ComposedLayoutINS4_7SwizzleILi1ELi4ELi3EEENS4_18smem_ptr_flag_bitsILi8EEENSU_INS5_IJNSA_ILi8EEESI_EEENS5_IJSI_SC_EEEEEEEvNS4_8identityES12_S1C_vS1D_EENS_8epilogue10collective6detail29Sm90TmaWarpSpecializedAdapterINS1G_15DefaultEpilogueISK_SL_SL_NS1F_6thread17LinearCombinationISK_Li1EffLNS1K_9ScaleType4KindE0ELNS_15FloatRoundStyleE2ESK_EENS1_15EpilogueDefaultEEEEEvvEEEEvNT_6ParamsE)
        /*0008*/ 	.word	0x000000a8


	//----- nvinfo : EIATTR_FRAME_SIZE
	.align		4
.L_12:
        /*000c*/ 	.byte	0x04, 0x11
        /*000e*/ 	.short	(.L_14 - .L_13)
	.align		4
.L_13:
        /*0010*/ 	.word	index@(_ZN7cutlass13device_kernelINS_4gemm6kernel13GemmUniversalIN4cute5tupleIJiiiiEEENS1_10collective13CollectiveMmaINS1_37MainloopSm90TmaGmmaWarpSpecializedFP8ILi3ENS5_IJNS4_1CILi2EEESB_NSA_ILi1EEEEEENS1_32KernelTmaWarpSpecializedPingpongEEENS5_IJNSA_ILi64EEENSA_ILi128EEENSA_ILi32EEEEEENS_12float_e5m2_tENS5_IJlSC_lEEESK_SL_NS4_8TiledMMAINS4_8MMA_AtomIJNS4_4SM904GMMA31MMA_64x128x32_F32E5M2E5M2_SS_TNILNSP_7ScaleInE1ELSR_1EEEEEENS4_6LayoutINS5_IJSC_SC_SC_EEENS5_IJNSA_ILi0EEESW_SW_EEEEENS5_IJNS4_10UnderscoreESZ_SZ_EEEEENS4_23SM90_TMA_LOAD_MULTICASTENS4_14ComposedLayoutINS4_7SwizzleILi1ELi4ELi3EEENS4_18smem_ptr_flag_bitsILi8EEENSU_INS5_IJNSA_ILi8EEESI_EEENS5_IJSI_SC_EEEEEEEvNS4_8identityES12_S1C_vS1D_EENS_8epilogue10collective6detail29Sm90TmaWarpSpecializedAdapterINS1G_15DefaultEpilogueISK_SL_SL_NS1F_6thread17LinearCombinationISK_Li1EffLNS1K_9ScaleType4KindE0ELNS_15FloatRoundStyleE2ESK_EENS1_15EpilogueDefaultEEEEEvvEEEEvNT_6ParamsE)
        /*0014*/ 	.word	0x00000000


	//----- nvinfo : EIATTR_MIN_STACK_SIZE
	.align		4
.L_14:
        /*0018*/ 	.byte	0x04, 0x12
        /*001a*/ 	.short	(.L_16 - .L_15)
	.align		4
.L_15:
        /*001c*/ 	.word	index@(_ZN7cutlass13device_kernelINS_4gemm6kernel13GemmUniversalIN4cute5tupleIJiiiiEEENS1_10collective13CollectiveMmaINS1_37MainloopSm90TmaGmmaWarpSpecializedFP8ILi3ENS5_IJNS4_1CILi2EEESB_NSA_ILi1EEEEEENS1_32KernelTmaWarpSpecializedPingpongEEENS5_IJNSA_ILi64EEENSA_ILi128EEENSA_ILi32EEEEEENS_12float_e5m2_tENS5_IJlSC_lEEESK_SL_NS4_8TiledMMAINS4_8MMA_AtomIJNS4_4SM904GMMA31MMA_64x128x32_F32E5M2E5M2_SS_TNILNSP_7ScaleInE1ELSR_1EEEEEENS4_6LayoutINS5_IJSC_SC_SC_EEENS5_IJNSA_ILi0EEESW_SW_EEEEENS5_IJNS4_10UnderscoreESZ_SZ_EEEEENS4_23SM90_TMA_LOAD_MULTICASTENS4_14ComposedLayoutINS4_7SwizzleILi1ELi4ELi3EEENS4_18smem_ptr_flag_bitsILi8EEENSU_INS5_IJNSA_ILi8EEESI_EEENS5_IJSI_SC_EEEEEEEvNS4_8identityES12_S1C_vS1D_EENS_8epilogue10collective6detail29Sm90TmaWarpSpecializedAdapterINS1G_15DefaultEpilogueISK_SL_SL_NS1F_6thread17LinearCombinationISK_Li1EffLNS1K_9ScaleType4KindE0ELNS_15FloatRoundStyleE2ESK_EENS1_15EpilogueDefaultEEEEEvvEEEEvNT_6ParamsE)
        /*0020*/ 	.word	0x00000000
.L_16:


//--------------------- .nv.compat                --------------------------
	.section	.nv.compat,"",@"SHT_CUDA_COMPAT_INFO"
	.align	4
        /*0000*/ 	.byte	0x02, 0x09, 0x01, 0x00, 0x02, 0x02, 0x04, 0x00, 0x02, 0x05, 0x05, 0x00, 0x03, 0x07, 0x01, 0x01
        /*0010*/ 	.byte	0x02, 0x03, 0x01, 0x00, 0x02, 0x06, 0x01, 0x00, 0x04, 0x0b, 0x08, 0x00, 0x00, 0x00, 0x00, 0x00
        /*0020*/ 	.byte	0x00, 0x00, 0x00, 0x00


//--------------------- .nv.info._ZN7cutlass13device_kernelINS_4gemm6kernel13GemmUniversalIN4cute5tupleIJiiiiEEENS1_10collective13CollectiveMmaINS1_37MainloopSm90TmaGmmaWarpSpecializedFP8ILi3ENS5_IJNS4_1CILi2EEESB_NSA_ILi1EEEEEENS1_32KernelTmaWarpSpecializedPingpongEEENS5_IJNSA_ILi64EEENSA_ILi128EEENSA_ILi32EEEEEENS_12float_e5m2_tENS5_IJlSC_lEEESK_SL_NS4_8TiledMMAINS4_8MMA_AtomIJNS4_4SM904GMMA31MMA_64x128x32_F32E5M2E5M2_SS_TNILNSP_7ScaleInE1ELSR_1EEEEEENS4_6LayoutINS5_IJSC_SC_SC_EEENS5_IJNSA_ILi0EEESW_SW_EEEEENS5_IJNS4_10UnderscoreESZ_SZ_EEEEENS4_23SM90_TMA_LOAD_MULTICASTENS4_14ComposedLayoutINS4_7SwizzleILi1ELi4ELi3EEENS4_18smem_ptr_flag_bitsILi8EEENSU_INS5_IJNSA_ILi8EEESI_EEENS5_IJSI_SC_EEEEEEEvNS4_8identityES12_S1C_vS1D_EENS_8epilogue10collective6detail29Sm90TmaWarpSpecializedAdapterINS1G_15DefaultEpilogueISK_SL_SL_NS1F_6thread17LinearCombinationISK_Li1EffLNS1K_9ScaleType4KindE0ELNS_15FloatRoundStyleE2ESK_EENS1_15EpilogueDefaultEEEEEvvEEEEvNT_6ParamsE --------------------------
	.section	.nv.info._ZN7cutlass13device_kernelINS_4gemm6kernel13GemmUniversalIN4cute5tupleIJiiiiEEENS1_10collective13CollectiveMmaINS1_37MainloopSm90TmaGmmaWarpSpecializedFP8ILi3ENS5_IJNS4_1CILi2EEESB_NSA_ILi1EEEEEENS1_32KernelTmaWarpSpecializedPingpongEEENS5_IJNSA_ILi64EEENSA_ILi128EEENSA_ILi32EEEEEENS_12float_e5m2_tENS5_IJlSC_lEEESK_SL_NS4_8TiledMMAINS4_8MMA_AtomIJNS4_4SM904GMMA31MMA_64x128x32_F32E5M2E5M2_SS_TNILNSP_7ScaleInE1ELSR_1EEEEEENS4_6LayoutINS5_IJSC_SC_SC_EEENS5_IJNSA_ILi0EEESW_SW_EEEEENS5_IJNS4_10UnderscoreESZ_SZ_EEEEENS4_23SM90_TMA_LOAD_MULTICASTENS4_14ComposedLayoutINS4_7SwizzleILi1ELi4ELi3EEENS4_18smem_ptr_flag_bitsILi8EEENSU_INS5_IJNSA_ILi8EEESI_EEENS5_IJSI_SC_EEEEEEEvNS4_8identityES12_S1C_vS1D_EENS_8epilogue10collective6detail29Sm90TmaWarpSpecializedAdapterINS1G_15DefaultEpilogueISK_SL_SL_NS1F_6thread17LinearCombinationISK_Li1EffLNS1K_9ScaleType4KindE0ELNS_15FloatRoundStyleE2ESK_EENS1_15EpilogueDefaultEEEEEvvEEEEvNT_6ParamsE,"",@"SHT_CUDA_INFO"
	.sectionflags	@""
	.align	4


	//----- nvinfo : EIATTR_CUDA_API_VERSION
	.align		4
        /*0000*/ 	.byte	0x04, 0x37
        /*0002*/ 	.short	(.L_18 - .L_17)
.L_17:
        /*0004*/ 	.word	0x00000082


	//----- nvinfo : EIATTR_KPARAM_INFO
	.align		4
.L_18:
        /*0008*/ 	.byte	0x04, 0x17
        /*000a*/ 	.short	(.L_20 - .L_19)
.L_19:
        /*000c*/ 	.word	0x00000000
        /*0010*/ 	.short	0x0000
        /*0012*/ 	.short	0x0070
        /*0014*/ 	.byte	0x00, 0xf0, 0x01, 0x10


	//----- nvinfo : EIATTR_SPARSE_MMA_MASK
	.align		4
.L_20:
        /*0018*/ 	.byte	0x03, 0x50
        /*001a*/ 	.short	0x0000


	//----- nvinfo : EIATTR_MAXREG_COUNT
	.align		4
        /*001c*/ 	.byte	0x03, 0x1b
        /*001e*/ 	.short	0x00a8


	//----- nvinfo : EIATTR_NUM_BARRIERS
	.align		4
        /*0020*/ 	.byte	0x02, 0x4c
        /*0022*/ 	.byte	0x01
	.zero		1


	//----- nvinfo : EIATTR_MERCURY_ISA_VERSION
	.align		4
        /*0024*/ 	.byte	0x03, 0x5f
        /*0026*/ 	.short	0x0101


	//----- nvinfo : EIATTR_INT_WARP_WIDE_INSTR_OFFSETS
	.align		4
        /*0028*/ 	.byte	0x04, 0x31
        /*002a*/ 	.short	(.L_22 - .L_21)


	//   ....[0]....
.L_21:
        /*002c*/ 	.word	0x00000490


	//   ....[1]....
        /*0030*/ 	.word	0x000004d0


	//   ....[2]....
        /*0034*/ 	.word	0x00000510


	//   ....[3]....
        /*0038*/ 	.word	0x000005b0


	//   ....[4]....
        /*003c*/ 	.word	0x000005d0


	//   ....[5]....
        /*0040*/ 	.word	0x00000630


	//   ....[6]....
        /*0044*/ 	.word	0x00000720


	//   ....[7]....
        /*0048*/ 	.word	0x00000770


	//   ....[8]....
        /*004c*/ 	.word	0x00003050


	//----- nvinfo : EIATTR_COOP_GROUP_MASK_REGIDS
	.align		4
.L_22:
        /*0050*/ 	.byte	0x04, 0x29
        /*0052*/ 	.short	(.L_24 - .L_23)


	//   ....[0]....
.L_23:
        /*0054*/ 	.word	0xffffffff


	//   ....[1]....
        /*0058*/ 	.word	0xffffffff


	//   ....[2]....
        /*005c*/ 	.word	0xffffffff


	//   ....[3]....
        /*0060*/ 	.word	0xffffffff


	//   ....[4]....
        /*0064*/ 	.word	0xffffffff


	//   ....[5]....
        /*0068*/ 	.word	0xffffffff


	//   ....[6]....
        /*006c*/ 	.word	0xffffffff


	//----- nvinfo : EIATTR_COOP_GROUP_INSTR_OFFSETS
	.align		4
.L_24:
        /*0070*/ 	.byte	0x04, 0x28
        /*0072*/ 	.short	(.L_26 - .L_25)


	//   ....[0]....
.L_25:
        /*0074*/ 	.word	0x00000060


	//   ....[1]....
        /*0078*/ 	.word	0x00000070


	//   ....[2]....
        /*007c*/ 	.word	0x00000130


	//   ....[3]....
        /*0080*/ 	.word	0x000002a0


	//   ....[4]....
        /*0084*/ 	.word	0x000002e0


	//   ....[5]....
        /*0088*/ 	.word	0x00000360


	//   ....[6]....
        /*008c*/ 	.word	0x00000930


	//----- nvinfo : EIATTR_REG_RECONFIG
	.align		4
.L_26:
        /*0090*/ 	.byte	0x01, 0x54
	.zero		2


	//----- nvinfo : EIATTR_MBARRIER_INSTR_OFFSETS
	.align		4
        /*0094*/ 	.byte	0x04, 0x39
        /*0096*/ 	.short	(.L_28 - .L_27)


	//   ....[0]....
.L_27:
        /*0098*/ 	.word	0x00000230
        /*009c*/ 	.word	0x000000ff
        /*00a0*/ 	.word	0x00000000
        /*00a4*/ 	.short	0x0100
        /*00a6*/ 	.byte	0x08
	.zero		1


	//   ....[1]....
        /*00a8*/ 	.word	0x00000240
        /*00ac*/ 	.word	0x000000ff
        /*00b0*/ 	.word	0x00000018
        /*00b4*/ 	.short	0x0100
        /*00b6*/ 	.byte	0x08
	.zero		1


	//   ....[2]....
        /*00b8*/ 	.word	0x00000250
        /*00bc*/ 	.word	0x000000ff
        /*00c0*/ 	.word	0x00000008
        /*00c4*/ 	.short	0x0100
        /*00c6*/ 	.byte	0x08
	.zero		1


	//   ....[3]....
        /*00c8*/ 	.word	0x00000260
        /*00cc*/ 	.word	0x000000ff
        /*00d0*/ 	.word	0x00000020
        /*00d4*/ 	.short	0x0100
        /*00d6*/ 	.byte	0x08
	.zero		1


	//   ....[4]....
        /*00d8*/ 	.word	0x00000270
        /*00dc*/ 	.word	0x000000ff
        /*00e0*/ 	.word	0x00000010
        /*00e4*/ 	.short	0x0100
        /*00e6*/ 	.byte	0x08
	.zero		1


	//   ....[5]....
        /*00e8*/ 	.word	0x00000280
        /*00ec*/ 	.word	0x000000ff
        /*00f0*/ 	.word	0x00000028
        /*00f4*/ 	.short	0x0100
        /*00f6*/ 	.byte	0x08
	.zero		1


	//   ....[6]....
        /*00f8*/ 	.word	0x000007a0
        /*00fc*/ 	.word	0x000000ff
        /*0100*/ 	.word	0x00000060
        /*0104*/ 	.short	0x0100
        /*0106*/ 	.byte	0x08
	.zero		1


	//   ....[7]....
        /*0108*/ 	.word	0x00000840
        /*010c*/ 	.word	0x000000ff
        /*0110*/ 	.word	0x00000068
        /*0114*/ 	.short	0x0100
        /*0116*/ 	.byte	0x08
	.zero		1


	//   ....[8]....
        /*0118*/ 	.word	0x000008b0
        /*011c*/ 	.word	0x000000ff
        /*0120*/ 	.word	0x00000040
        /*0124*/ 	.short	0x0100
        /*0126*/ 	.byte	0x09
	.zero		1


	//   ....[9]....
        /*0128*/ 	.word	0x000008c0
        /*012c*/ 	.word	0x000000ff
        /*0130*/ 	.word	0x00000048
        /*0134*/ 	.short	0x0100
        /*0136*/ 	.byte	0x09
	.zero		1


	//   ....[10]....
        /*0138*/ 	.word	0x000008d0
        /*013c*/ 	.word	0x000000ff
        /*0140*/ 	.word	0x00000050
        /*0144*/ 	.short	0x0100
        /*0146*/ 	.byte	0x09
	.zero		1


	//   ....[11]....
        /*0148*/ 	.word	0x000008e0
        /*014c*/ 	.word	0x000000ff
        /*0150*/ 	.word	0x00000058
        /*0154*/ 	.short	0x0100
        /*0156*/ 	.byte	0x09
	.zero		1


	//   ....[12]....
        /*0158*/ 	.word	0x00001640
        /*015c*/ 	.word	0x000000ff
        /*0160*/ 	.word	0xfffffff8
        /*0164*/ 	.short	0x010a
        /*0166*/ 	.byte	0x0f
	.zero		1


	//   ....[13]....
        /*0168*/ 	.word	0x00001b20
        /*016c*/ 	.word	0x000000ff
        /*0170*/ 	.word	0x00000000
        /*0174*/ 	.short	0x010a
        /*0176*/ 	.byte	0x06
	.zero		1


	//   ....[14]....
        /*0178*/ 	.word	0x00001b60
        /*017c*/ 	.word	0x000000ff
        /*0180*/ 	.word	0x00000000
        /*0184*/ 	.short	0x010a
        /*0186*/ 	.byte	0x06
	.zero		1


	//   ....[15]....
        /*0188*/ 	.word	0x00002410
        /*018c*/ 	.word	0x000000ff
        /*0190*/ 	.word	0x00000000
        /*0194*/ 	.short	0x010a
        /*0196*/ 	.byte	0x09
	.zero		1


	//   ....[16]....
        /*0198*/ 	.word	0x00002450
        /*019c*/ 	.word	0x000000ff
        /*01a0*/ 	.word	0x00000000
        /*01a4*/ 	.short	0x010a
        /*01a6*/ 	.byte	0x09
	.zero		1


	//   ....[17]....
        /*01a8*/ 	.word	0x00002a60
        /*01ac*/ 	.word	0x00000015
        /*01b0*/ 	.word	0x00000000
        /*01b4*/ 	.short	0x0101
        /*01b6*/ 	.byte	0x3f
	.zero		1


	//   ....[18]....
        /*01b8*/ 	.word	0x00002fe0
        /*01bc*/ 	.word	0x00000013
        /*01c0*/ 	.word	0x00000000
        /*01c4*/ 	.short	0x0101
        /*01c6*/ 	.byte	0x15
	.zero		1


	//   ....[19]....
        /*01c8*/ 	.word	0x000030f0
        /*01cc*/ 	.word	0x00000013
        /*01d0*/ 	.word	0x00000000
        /*01d4*/ 	.short	0x0101
        /*01d6*/ 	.byte	0x3f
	.zero		1


	//   ....[20]....
        /*01d8*/ 	.word	0x000031b0
        /*01dc*/ 	.word	0x000000ff
        /*01e0*/ 	.word	0x00000008
        /*01e4*/ 	.short	0x010a
        /*01e6*/ 	.byte	0x0f
	.zero		1


	//   ....[21]....
        /*01e8*/ 	.word	0x00007a50
        /*01ec*/ 	.word	0x00000004
        /*01f0*/ 	.word	0x00000000
        /*01f4*/ 	.short	0x0101
        /*01f6*/ 	.byte	0x15
	.zero		1


	//   ....[22]....
        /*01f8*/ 	.word	0x00008450
        /*01fc*/ 	.word	0x00000013
        /*0200*/ 	.word	0x00000018
        /*0204*/ 	.short	0x010a
        /*0206*/ 	.byte	0x3f
	.zero		1


	//   ....[23]....
        /*0208*/ 	.word	0x00008800
        /*020c*/ 	.word	0x0000000a
        /*0210*/ 	.word	0x00000068
        /*0214*/ 	.short	0x0101
        /*0216*/ 	.byte	0x3f
	.zero		1


	//   ....[24]....
        /*0218*/ 	.word	0x00008f60
        /*021c*/ 	.word	0x00000007
        /*0220*/ 	.word	0x00000000
        /*0224*/ 	.short	0x010a
        /*0226*/ 	.byte	0x3f
	.zero		1


	//   ....[25]....
        /*0228*/ 	.word	0x00008fe0
        /*022c*/ 	.word	0x00000006
        /*0230*/ 	.word	0x00000000
        /*0234*/ 	.short	0x010a
        /*0236*/ 	.byte	0x3f
	.zero		1


	//   ....[26]....
        /*0238*/ 	.word	0x00009070
        /*023c*/ 	.word	0x00000003
        /*0240*/ 	.word	0x00000000
        /*0244*/ 	.short	0x010a
        /*0246*/ 	.byte	0x3f
	.zero		1


	//   ....[27]....
        /*0248*/ 	.word	0x000090e0
        /*024c*/ 	.word	0x00000013
        /*0250*/ 	.word	0xfffffff8
        /*0254*/ 	.short	0x010a
        /*0256*/ 	.byte	0x3f
	.zero		1


	//   ....[28]....
        /*0258*/ 	.word	0x00009140
        /*025c*/ 	.word	0x00000013
        /*0260*/ 	.word	0x00000000
        /*0264*/ 	.short	0x010a
        /*0266*/ 	.byte	0x3f
	.zero		1


	//   ....[29]....
        /*0268*/ 	.word	0x000091a0
        /*026c*/ 	.word	0x00000015
        /*0270*/ 	.word	0x00000000
        /*0274*/ 	.short	0x010a
        /*0276*/ 	.byte	0x3f
	.zero		1


	//   ....[30]....
        /*0278*/ 	.word	0x00009200
        /*027c*/ 	.word	0x00000013
        /*0280*/ 	.word	0x00000008
        /*0284*/ 	.short	0x010a
        /*0286*/ 	.byte	0x3f
	.zero		1


	//   ....[31]....
        /*0288*/ 	.word	0x000092d0
        /*028c*/ 	.word	0x00000013
        /*0290*/ 	.word	0x00000018
        /*0294*/ 	.short	0x010a
        /*0296*/ 	.byte	0x3f
	.zero		1


	//   ....[32]....
        /*0298*/ 	.word	0x000093b0
        /*029c*/ 	.word	0x00000007
        /*02a0*/ 	.word	0x00000000
        /*02a4*/ 	.short	0x010a
        /*02a6*/ 	.byte	0x3f
	.zero		1


	//   ....[33]....
        /*02a8*/ 	.word	0x00009400
        /*02ac*/ 	.word	0x00000006
        /*02b0*/ 	.word	0x00000000
        /*02b4*/ 	.short	0x010a
        /*02b6*/ 	.byte	0x3f
	.zero		1


	//----- nvinfo : EIATTR_NUM_MBARRIERS
	.align		4
.L_28:
        /*02b8*/ 	.byte	0x03, 0x38
        /*02ba*/ 	.short	0x000c


	//----- nvinfo : EIATTR_EXIT_INSTR_OFFSETS
	.align		4
        /*02bc*/ 	.byte	0x04, 0x1c
        /*02be*/ 	.short	(.L_30 - .L_29)


	//   ....[0]....
.L_29:
        /*02c0*/ 	.word	0x00001380


	//   ....[1]....
        /*02c4*/ 	.word	0x000013e0


	//   ....[2]....
        /*02c8*/ 	.word	0x00008060


	//   ....[3]....
        /*02cc*/ 	.word	0x00008090


	//   ....[4]....
        /*02d0*/ 	.word	0x000090c0


	//----- nvinfo : EIATTR_MAX_THREADS
	.align		4
.L_30:
        /*02d4*/ 	.byte	0x04, 0x05
        /*02d6*/ 	.short	(.L_32 - .L_31)
.L_31:
        /*02d8*/ 	.word	0x00000180
        /*02dc*/ 	.word	0x00000001
        /*02e0*/ 	.word	0x00000001


	//----- nvinfo : EIATTR_CRS_STACK_SIZE
	.align		4
.L_32:
        /*02e4*/ 	.byte	0x04, 0x1e
        /*02e6*/ 	.short	(.L_34 - .L_33)
.L_33:
        /*02e8*/ 	.word	0x00000000


	//----- nvinfo : EIATTR_CBANK_PARAM_SIZE
	.align		4
.L_34:
        /*02ec*/ 	.byte	0x03, 0x19
        /*02ee*/ 	.short	0x0470


	//----- nvinfo : EIATTR_PARAM_CBANK
	.align		4
        /*02f0*/ 	.byte	0x04, 0x0a
        /*02f2*/ 	.short	(.L_36 - .L_35)
	.align		4
.L_35:
        /*02f4*/ 	.word	index@(.nv.constant0._ZN7cutlass13device_kernelINS_4gemm6kernel13GemmUniversalIN4cute5tupleIJiiiiEEENS1_10collective13CollectiveMmaINS1_37MainloopSm90TmaGmmaWarpSpecializedFP8ILi3ENS5_IJNS4_1CILi2EEESB_NSA_ILi1EEEEEENS1_32KernelTmaWarpSpecializedPingpongEEENS5_IJNSA_ILi64EEENSA_ILi128EEENSA_ILi32EEEEEENS_12float_e5m2_tENS5_IJlSC_lEEESK_SL_NS4_8TiledMMAINS4_8MMA_AtomIJNS4_4SM904GMMA31MMA_64x128x32_F32E5M2E5M2_SS_TNILNSP_7ScaleInE1ELSR_1EEEEEENS4_6LayoutINS5_IJSC_SC_SC_EEENS5_IJNSA_ILi0EEESW_SW_EEEEENS5_IJNS4_10UnderscoreESZ_SZ_EEEEENS4_23SM90_TMA_LOAD_MULTICASTENS4_14ComposedLayoutINS4_7SwizzleILi1ELi4ELi3EEENS4_18smem_ptr_flag_bitsILi8EEENSU_INS5_IJNSA_ILi8EEESI_EEENS5_IJSI_SC_EEEEEEEvNS4_8identityES12_S1C_vS1D_EENS_8epilogue10collective6detail29Sm90TmaWarpSpecializedAdapterINS1G_15DefaultEpilogueISK_SL_SL_NS1F_6thread17LinearCombinationISK_Li1EffLNS1K_9ScaleType4KindE0ELNS_15FloatRoundStyleE2ESK_EENS1_15EpilogueDefaultEEEEEvvEEEEvNT_6ParamsE)
        /*02f8*/ 	.short	0x0210
        /*02fa*/ 	.short	0x0470


	//----- nvinfo : EIATTR_SW_WAR
	.align		4
.L_36:
        /*02fc*/ 	.byte	0x04, 0x36
        /*02fe*/ 	.short	(.L_38 - .L_37)
.L_37:
        /*0300*/ 	.word	0x00000008
.L_38:


//--------------------- .nv.callgraph             --------------------------
	.section	.nv.callgraph,"",@"SHT_CUDA_CALLGRAPH"
	.align	4
	.sectionentsize	8
	.align		4
        /*0000*/ 	.word	0x00000000
	.align		4
        /*0004*/ 	.word	0xffffffff
	.align		4
        /*0008*/ 	.word	0x00000000
	.align		4
        /*000c*/ 	.word	0xfffffffe
	.align		4
        /*0010*/ 	.word	0x00000000
	.align		4
        /*0014*/ 	.word	0xfffffffd
	.align		4
        /*0018*/ 	.word	0x00000000
	.align		4
        /*001c*/ 	.word	0xfffffffc


//--------------------- .nv.constant4             --------------------------
	.section	.nv.constant4,"a",@progbits
	.align	8
	.align		8
.nv.constant4:
        /*0000*/ 	.dword	_ZN39_INTERNAL_72c92ed6_4_k_cu_bafa0a93_51054cuda3std3__45__cpo5beginE
	.align		8
        /*0008*/ 	.dword	_ZN39_INTERNAL_72c92ed6_4_k_cu_bafa0a93_51054cuda3std3__45__cpo3endE
	.align		8
        /*0010*/ 	.dword	_ZN39_INTERNAL_72c92ed6_4_k_cu_bafa0a93_51054cuda3std3__45__cpo6cbeginE
	.align		8
        /*0018*/ 	.dword	_ZN39_INTERNAL_72c92ed6_4_k_cu_bafa0a93_51054cuda3std3__45__cpo4cendE
	.align		8
        /*0020*/ 	.dword	_ZN39_INTERNAL_72c92ed6_4_k_cu_bafa0a93_51054cuda3std3__441_GLOBAL__N__72c92ed6_4_k_cu_bafa0a93_51056ignoreE
	.align		8
        /*0028*/ 	.dword	_ZN39_INTERNAL_72c92ed6_4_k_cu_bafa0a93_51054cuda3std3__419piecewise_constructE
	.align		8
        /*0030*/ 	.dword	_ZN39_INTERNAL_72c92ed6_4_k_cu_bafa0a93_51054cuda3std3__48in_placeE
	.align		8
        /*0038*/ 	.dword	_ZN39_INTERNAL_72c92ed6_4_k_cu_bafa0a93_51054cuda3std6ranges3__45__cpo4swapE
	.align		8
        /*0040*/ 	.dword	_ZN39_INTERNAL_72c92ed6_4_k_cu_bafa0a93_51054cuda3std6ranges3__45__cpo9iter_moveE
	.align		8
        /*0048*/ 	.dword	_ZN39_INTERNAL_72c92ed6_4_k_cu_bafa0a93_51054cute7productE
	.align		8
        /*0050*/ 	.dword	_ZN39_INTERNAL_72c92ed6_4_k_cu_bafa0a93_51054cute1_E


//--------------------- .text._ZN7cutlass13device_kernelINS_4gemm6kernel13GemmUniversalIN4cute5tupleIJiiiiEEENS1_10collective13CollectiveMmaINS1_37MainloopSm90TmaGmmaWarpSpecializedFP8ILi3ENS5_IJNS4_1CILi2EEESB_NSA_ILi1EEEEEENS1_32KernelTmaWarpSpecializedPingpongEEENS5_IJNSA_ILi64EEENSA_ILi128EEENSA_ILi32EEEEEENS_12float_e5m2_tENS5_IJlSC_lEEESK_SL_NS4_8TiledMMAINS4_8MMA_AtomIJNS4_4SM904GMMA31MMA_64x128x32_F32E5M2E5M2_SS_TNILNSP_7ScaleInE1ELSR_1EEEEEENS4_6LayoutINS5_IJSC_SC_SC_EEENS5_IJNSA_ILi0EEESW_SW_EEEEENS5_IJNS4_10UnderscoreESZ_SZ_EEEEENS4_23SM90_TMA_LOAD_MULTICASTENS4_14ComposedLayoutINS4_7SwizzleILi1ELi4ELi3EEENS4_18smem_ptr_flag_bitsILi8EEENSU_INS5_IJNSA_ILi8EEESI_EEENS5_IJSI_SC_EEEEEEEvNS4_8identityES12_S1C_vS1D_EENS_8epilogue10collective6detail29Sm90TmaWarpSpecializedAdapterINS1G_15DefaultEpilogueISK_SL_SL_NS1F_6thread17LinearCombinationISK_Li1EffLNS1K_9ScaleType4KindE0ELNS_15FloatRoundStyleE2ESK_EENS1_15EpilogueDefaultEEEEEvvEEEEvNT_6ParamsE --------------------------
	.section	.text._ZN7cutlass13device_kernelINS_4gemm6kernel13GemmUniversalIN4cute5tupleIJiiiiEEENS1_10collective13CollectiveMmaINS1_37MainloopSm90TmaGmmaWarpSpecializedFP8ILi3ENS5_IJNS4_1CILi2EEESB_NSA_ILi1EEEEEENS1_32KernelTmaWarpSpecializedPingpongEEENS5_IJNSA_ILi64EEENSA_ILi128EEENSA_ILi32EEEEEENS_12float_e5m2_tENS5_IJlSC_lEEESK_SL_NS4_8TiledMMAINS4_8MMA_AtomIJNS4_4SM904GMMA31MMA_64x128x32_F32E5M2E5M2_SS_TNILNSP_7ScaleInE1ELSR_1EEEEEENS4_6LayoutINS5_IJSC_SC_SC_EEENS5_IJNSA_ILi0EEESW_SW_EEEEENS5_IJNS4_10UnderscoreESZ_SZ_EEEEENS4_23SM90_TMA_LOAD_MULTICASTENS4_14ComposedLayoutINS4_7SwizzleILi1ELi4ELi3EEENS4_18smem_ptr_flag_bitsILi8EEENSU_INS5_IJNSA_ILi8EEESI_EEENS5_IJSI_SC_EEEEEEEvNS4_8identityES12_S1C_vS1D_EENS_8epilogue10collective6detail29Sm90TmaWarpSpecializedAdapterINS1G_15DefaultEpilogueISK_SL_SL_NS1F_6thread17LinearCombinationISK_Li1EffLNS1K_9ScaleType4KindE0ELNS_15FloatRoundStyleE2ESK_EENS1_15EpilogueDefaultEEEEEvvEEEEvNT_6ParamsE,"ax",@progbits
	.align	128
.text._ZN7cutlass13device_kernelINS_4gemm6kernel13GemmUniversalIN4cute5tupleIJiiiiEEENS1_10collective13CollectiveMmaINS1_37MainloopSm90TmaGmmaWarpSpecializedFP8ILi3ENS5_IJNS4_1CILi2EEESB_NSA_ILi1EEEEEENS1_32KernelTmaWarpSpecializedPingpongEEENS5_IJNSA_ILi64EEENSA_ILi128EEENSA_ILi32EEEEEENS_12float_e5m2_tENS5_IJlSC_lEEESK_SL_NS4_8TiledMMAINS4_8MMA_AtomIJNS4_4SM904GMMA31MMA_64x128x32_F32E5M2E5M2_SS_TNILNSP_7ScaleInE1ELSR_1EEEEEENS4_6LayoutINS5_IJSC_SC_SC_EEENS5_IJNSA_ILi0EEESW_SW_EEEEENS5_IJNS4_10UnderscoreESZ_SZ_EEEEENS4_23SM90_TMA_LOAD_MULTICASTENS4_14ComposedLayoutINS4_7SwizzleILi1ELi4ELi3EEENS4_18smem_ptr_flag_bitsILi8EEENSU_INS5_IJNSA_ILi8EEESI_EEENS5_IJSI_SC_EEEEEEEvNS4_8identityES12_S1C_vS1D_EENS_8epilogue10collective6detail29Sm90TmaWarpSpecializedAdapterINS1G_15DefaultEpilogueISK_SL_SL_NS1F_6thread17LinearCombinationISK_Li1EffLNS1K_9ScaleType4KindE0ELNS_15FloatRoundStyleE2ESK_EENS1_15EpilogueDefaultEEEEEvvEEEEvNT_6ParamsE:
        .type           _ZN7cutlass13device_kernelINS_4gemm6kernel13GemmUniversalIN4cute5tupleIJiiiiEEENS1_10collective13CollectiveMmaINS1_37MainloopSm90TmaGmmaWarpSpecializedFP8ILi3ENS5_IJNS4_1CILi2EEESB_NSA_ILi1EEEEEENS1_32KernelTmaWarpSpecializedPingpongEEENS5_IJNSA_ILi64EEENSA_ILi128EEENSA_ILi32EEEEEENS_12float_e5m2_tENS5_IJlSC_lEEESK_SL_NS4_8TiledMMAINS4_8MMA_AtomIJNS4_4SM904GMMA31MMA_64x128x32_F32E5M2E5M2_SS_TNILNSP_7ScaleInE1ELSR_1EEEEEENS4_6LayoutINS5_IJSC_SC_SC_EEENS5_IJNSA_ILi0EEESW_SW_EEEEENS5_IJNS4_10UnderscoreESZ_SZ_EEEEENS4_23SM90_TMA_LOAD_MULTICASTENS4_14ComposedLayoutINS4_7SwizzleILi1ELi4ELi3EEENS4_18smem_ptr_flag_bitsILi8EEENSU_INS5_IJNSA_ILi8EEESI_EEENS5_IJSI_SC_EEEEEEEvNS4_8identityES12_S1C_vS1D_EENS_8epilogue10collective6detail29Sm90TmaWarpSpecializedAdapterINS1G_15DefaultEpilogueISK_SL_SL_NS1F_6thread17LinearCombinationISK_Li1EffLNS1K_9ScaleType4KindE0ELNS_15FloatRoundStyleE2ESK_EENS1_15EpilogueDefaultEEEEEvvEEEEvNT_6ParamsE,@function
        .size           _ZN7cutlass13device_kernelINS_4gemm6kernel13GemmUniversalIN4cute5tupleIJiiiiEEENS1_10collective13CollectiveMmaINS1_37MainloopSm90TmaGmmaWarpSpecializedFP8ILi3ENS5_IJNS4_1CILi2EEESB_NSA_ILi1EEEEEENS1_32KernelTmaWarpSpecializedPingpongEEENS5_IJNSA_ILi64EEENSA_ILi128EEENSA_ILi32EEEEEENS_12float_e5m2_tENS5_IJlSC_lEEESK_SL_NS4_8TiledMMAINS4_8MMA_AtomIJNS4_4SM904GMMA31MMA_64x128x32_F32E5M2E5M2_SS_TNILNSP_7ScaleInE1ELSR_1EEEEEENS4_6LayoutINS5_IJSC_SC_SC_EEENS5_IJNSA_ILi0EEESW_SW_EEEEENS5_IJNS4_10UnderscoreESZ_SZ_EEEEENS4_23SM90_TMA_LOAD_MULTICASTENS4_14ComposedLayoutINS4_7SwizzleILi1ELi4ELi3EEENS4_18smem_ptr_flag_bitsILi8EEENSU_INS5_IJNSA_ILi8EEESI_EEENS5_IJSI_SC_EEEEEEEvNS4_8identityES12_S1C_vS1D_EENS_8epilogue10collective6detail29Sm90TmaWarpSpecializedAdapterINS1G_15DefaultEpilogueISK_SL_SL_NS1F_6thread17LinearCombinationISK_Li1EffLNS1K_9ScaleType4KindE0ELNS_15FloatRoundStyleE2ESK_EENS1_15EpilogueDefaultEEEEEvvEEEEvNT_6ParamsE,(.L_x_206 - _ZN7cutlass13device_kernelINS_4gemm6kernel13GemmUniversalIN4cute5tupleIJiiiiEEENS1_10collective13CollectiveMmaINS1_37MainloopSm90TmaGmmaWarpSpecializedFP8ILi3ENS5_IJNS4_1CILi2EEESB_NSA_ILi1EEEEEENS1_32KernelTmaWarpSpecializedPingpongEEENS5_IJNSA_ILi64EEENSA_ILi128EEENSA_ILi32EEEEEENS_12float_e5m2_tENS5_IJlSC_lEEESK_SL_NS4_8TiledMMAINS4_8MMA_AtomIJNS4_4SM904GMMA31MMA_64x128x32_F32E5M2E5M2_SS_TNILNSP_7ScaleInE1ELSR_1EEEEEENS4_6LayoutINS5_IJSC_SC_SC_EEENS5_IJNSA_ILi0EEESW_SW_EEEEENS5_IJNS4_10UnderscoreESZ_SZ_EEEEENS4_23SM90_TMA_LOAD_MULTICASTENS4_14ComposedLayoutINS4_7SwizzleILi1ELi4ELi3EEENS4_18smem_ptr_flag_bitsILi8EEENSU_INS5_IJNSA_ILi8EEESI_EEENS5_IJSI_SC_EEEEEEEvNS4_8identityES12_S1C_vS1D_EENS_8epilogue10collective6detail29Sm90TmaWarpSpecializedAdapterINS1G_15DefaultEpilogueISK_SL_SL_NS1F_6thread17LinearCombinationISK_Li1EffLNS1K_9ScaleType4KindE0ELNS_15FloatRoundStyleE2ESK_EENS1_15EpilogueDefaultEEEEEvvEEEEvNT_6ParamsE)
        .other          _ZN7cutlass13device_kernelINS_4gemm6kernel13GemmUniversalIN4cute5tupleIJiiiiEEENS1_10collective13CollectiveMmaINS1_37MainloopSm90TmaGmmaWarpSpecializedFP8ILi3ENS5_IJNS4_1CILi2EEESB_NSA_ILi1EEEEEENS1_32KernelTmaWarpSpecializedPingpongEEENS5_IJNSA_ILi64EEENSA_ILi128EEENSA_ILi32EEEEEENS_12float_e5m2_tENS5_IJlSC_lEEESK_SL_NS4_8TiledMMAINS4_8MMA_AtomIJNS4_4SM904GMMA31MMA_64x128x32_F32E5M2E5M2_SS_TNILNSP_7ScaleInE1ELSR_1EEEEEENS4_6LayoutINS5_IJSC_SC_SC_EEENS5_IJNSA_ILi0EEESW_SW_EEEEENS5_IJNS4_10UnderscoreESZ_SZ_EEEEENS4_23SM90_TMA_LOAD_MULTICASTENS4_14ComposedLayoutINS4_7SwizzleILi1ELi4ELi3EEENS4_18smem_ptr_flag_bitsILi8EEENSU_INS5_IJNSA_ILi8EEESI_EEENS5_IJSI_SC_EEEEEEEvNS4_8identityES12_S1C_vS1D_EENS_8epilogue10collective6detail29Sm90TmaWarpSpecializedAdapterINS1G_15DefaultEpilogueISK_SL_SL_NS1F_6thread17LinearCombinationISK_Li1EffLNS1K_9ScaleType4KindE0ELNS_15FloatRoundStyleE2ESK_EENS1_15EpilogueDefaultEEEEEvvEEEEvNT_6ParamsE,@"STO_CUDA_ENTRY STV_DEFAULT"
_ZN7cutlass13device_kernelINS_4gemm6kernel13GemmUniversalIN4cute5tupleIJiiiiEEENS1_10collective13CollectiveMmaINS1_37MainloopSm90TmaGmmaWarpSpecializedFP8ILi3ENS5_IJNS4_1CILi2EEESB_NSA_ILi1EEEEEENS1_32KernelTmaWarpSpecializedPingpongEEENS5_IJNSA_ILi64EEENSA_ILi128EEENSA_ILi32EEEEEENS_12float_e5m2_tENS5_IJlSC_lEEESK_SL_NS4_8TiledMMAINS4_8MMA_AtomIJNS4_4SM904GMMA31MMA_64x128x32_F32E5M2E5M2_SS_TNILNSP_7ScaleInE1ELSR_1EEEEEENS4_6LayoutINS5_IJSC_SC_SC_EEENS5_IJNSA_ILi0EEESW_SW_EEEEENS5_IJNS4_10UnderscoreESZ_SZ_EEEEENS4_23SM90_TMA_LOAD_MULTICASTENS4_14ComposedLayoutINS4_7SwizzleILi1ELi4ELi3EEENS4_18smem_ptr_flag_bitsILi8EEENSU_INS5_IJNSA_ILi8EEESI_EEENS5_IJSI_SC_EEEEEEEvNS4_8identityES12_S1C_vS1D_EENS_8epilogue10collective6detail29Sm90TmaWarpSpecializedAdapterINS1G_15DefaultEpilogueISK_SL_SL_NS1F_6thread17LinearCombinationISK_Li1EffLNS1K_9ScaleType4KindE0ELNS_15FloatRoundStyleE2ESK_EENS1_15EpilogueDefaultEEEEEvvEEEEvNT_6ParamsE:
[----:B------:R-:W-:Y:S01]  /*0000*/  LDC R1, c[0x0][0x28] ;  /* 0x00000a00ff017b82 */ /* 0x000fe20000000800 */
[----:B------:R-:W0:Y:S01]  /*0010*/  S2R R11, SR_TID.X ;  /* 0x00000000000b7919 */ /* 0x000e220000002100 */
[----:B------:R-:W-:Y:S01]  /*0020*/  ELECT P0, URZ, PT ;  /* 0x00000000003f782f */ /* 0x000fe20003800000 */
[----:B------:R-:W-:Y:S01]  /*0030*/  BSSY B0, `(.L_x_0) ;  /* 0x000000f000007945 */ /* 0x000fe20003800000 */
[--C-:B0-----:R-:W-:Y:S02]  /*0040*/  SHF.R.U32.HI R0, RZ, 0x5, R11.reuse ;  /* 0x00000005ff007819 */ /* 0x101fe4000001160b */
[----:B------:R-:W-:-:S03]  /*0050*/  SHF.R.U32.HI R5, RZ, 0x7, R11 ;  /* 0x00000007ff057819 */ /* 0x000fc6000001160b */
[----:B------:R-:W0:Y:S04]  /*0060*/  SHFL.IDX PT, R2, R0, RZ, 0x1f ;  /* 0x00001fff00027589 */ /* 0x000e2800000e0000 */
[----:B------:R1:W2:Y:S01]  /*0070*/  SHFL.IDX PT, R6, R5, RZ, 0x1f ;  /* 0x00001fff05067589 */ /* 0x0002a200000e0000 */
[----:B0-----:R-:W-:-:S13]  /*0080*/  ISETP.NE.OR P0, PT, R2, RZ, !P0 ;  /* 0x000000ff0200720c */ /* 0x001fda0004705670 */
[----:B-12---:R-:W-:Y:S05]  /*0090*/  @P0 BRA `(.L_x_1) ;  /* 0x0000000000200947 */ /* 0x006fea0003800000 */
[----:B------:R-:W-:Y:S02]  /*00a0*/  ULDC.64 UR4, c[0x0][0x198] ;  /* 0x0000660000047ab9 */ /* 0x000fe40000000a00 */
[----:B------:R-:W-:Y:S02]  /*00b0*/  UIADD3 UR6, UP0, UR4, 0xf0, URZ ;  /* 0x000000f004067890 */ /* 0x000fe4000ff1e03f */
[----:B------:R-:W-:Y:S02]  /*00c0*/  UIADD3 UR4, UP1, UR4, 0x1f0, URZ ;  /* 0x000001f004047890 */ /* 0x000fe4000ff3e03f */
[----:B------:R-:W-:Y:S02]  /*00d0*/  UIADD3.X UR7, URZ, UR5, URZ, UP0, !UPT ;  /* 0x000000053f077290 */ /* 0x000fe400087fe43f */
[----:B------:R-:W-:-:S07]  /*00e0*/  UIADD3.X UR5, URZ, UR5, URZ, UP1, !UPT ;  /* 0x000000053f057290 */ /* 0x000fce0008ffe43f */
[----:B------:R0:W-:Y:S02]  /*00f0*/  UTMACCTL.PF [UR6] ;  /* 0x00000000060079b9 */ /* 0x0001e40008040000 */
[----:B------:R0:W-:Y:S02]  /*0100*/  UTMACCTL.PF [UR4] ;  /* 0x00000000040079b9 */ /* 0x0001e40008040000 */
[----:B0-----:R-:W-:Y:S01]  /*0110*/  NOP ;  /* 0x0000000000007918 */ /* 0x001fe20000000000 */
.L_x_1:
[----:B------:R-:W-:Y:S05]  /*0120*/  BSYNC B0 ;  /* 0x0000000000007941 */ /* 0x000fea0003800000 */
.L_x_0:
[----:B------:R-:W0:Y:S02]  /*0130*/  SHFL.IDX PT, R7, R0, RZ, 0x1f ;  /* 0x00001fff00077589 */ /* 0x000e2400000e0000 */
[----:B0-----:R-:W-:-:S13]  /*0140*/  ISETP.NE.AND P0, PT, R7, RZ, PT ;  /* 0x000000ff0700720c */ /* 0x001fda0003f05270 */
[----:B------:R-:W-:Y:S05]  /*0150*/  @P0 BRA `(.L_x_2) ;  /* 0x0000000000500947 */ /* 0x000fea0003800000 */
[----:B------:R-:W0:Y:S01]  /*0160*/  S2UR UR8, SR_CgaCtaId ;  /* 0x00000000000879c3 */ /* 0x000e220000008800 */
[----:B------:R-:W-:Y:S01]  /*0170*/  UMOV UR4, 0x400 ;  /* 0x0000040000047882 */ /* 0x000fe20000000000 */
[----:B------:R-:W-:Y:S01]  /*0180*/  UMOV UR5, 0x1 ;  /* 0x0000000100057882 */ /* 0x000fe20000000000 */
[----:B------:R-:W-:Y:S01]  /*0190*/  UMOV UR6, 0x3 ;  /* 0x0000000300067882 */ /* 0x000fe20000000000 */
[----:B------:R-:W-:Y:S01]  /*01a0*/  ELECT P0, URZ, PT ;  /* 0x00000000003f782f */ /* 0x000fe20003800000 */
[----:B------:R-:W-:-:S04]  /*01b0*/  UIADD3 UR6, -UR6, 0x100000, URZ ;  /* 0x0010000006067890 */ /* 0x000fc8000fffe13f */
[----:B------:R-:W-:Y:S02]  /*01c0*/  USHF.L.U32 UR7, UR6, 0xb, URZ ;  /* 0x0000000b06077899 */ /* 0x000fe4000800063f */
[----:B------:R-:W-:Y:S02]  /*01d0*/  USHF.L.U32 UR6, UR6, 0x1, URZ ;  /* 0x0000000106067899 */ /* 0x000fe4000800063f */
[----:B0-----:R-:W-:Y:S02]  /*01e0*/  ULEA UR8, UR8, UR4, 0x18 ;  /* 0x0000000408087291 */ /* 0x001fe4000f8ec03f */
[----:B------:R-:W-:-:S04]  /*01f0*/  UIADD3 UR4, -UR5, 0x100000, URZ ;  /* 0x0010000005047890 */ /* 0x000fc8000fffe13f */
[----:B------:R-:W-:Y:S02]  /*0200*/  USHF.L.U32 UR5, UR4, 0xb, URZ ;  /* 0x0000000b04057899 */ /* 0x000fe4000800063f */
[----:B------:R-:W-:Y:S01]  /*0210*/  USHF.L.U32 UR4, UR4, 0x1, URZ ;  /* 0x0000000104047899 */ /* 0x000fe2000800063f */
[----:B------:R-:W0:Y:S11]  /*0220*/  FENCE.VIEW.ASYNC.S ;  /* 0x00000000000073c6 */ /* 0x000e360000000000 */
[----:B0-----:R0:W1:Y:S01]  /*0230*/  SYNCS.EXCH.64 URZ, [UR8], UR4 ;  /* 0x00000004083f75b2 */ /* 0x0010620008000100 */
[----:B------:R0:W2:Y:S01]  /*0240*/  SYNCS.EXCH.64 URZ, [UR8+0x18], UR6 ;  /* 0x00001806083f75b2 */ /* 0x0000a20008000100 */
[----:B------:R0:W3:Y:S01]  /*0250*/  SYNCS.EXCH.64 URZ, [UR8+0x8], UR4 ;  /* 0x00000804083f75b2 */ /* 0x0000e20008000100 */
[----:B------:R0:W4:Y:S01]  /*0260*/  SYNCS.EXCH.64 URZ, [UR8+0x20], UR6 ;  /* 0x00002006083f75b2 */ /* 0x0001220008000100 */
[----:B------:R0:W0:Y:S01]  /*0270*/  SYNCS.EXCH.64 URZ, [UR8+0x10], UR4 ;  /* 0x00001004083f75b2 */ /* 0x0000220008000100 */
[----:B------:R0:W0:Y:S01]  /*0280*/  SYNCS.EXCH.64 URZ, [UR8+0x28], UR6 ;  /* 0x00002806083f75b2 */ /* 0x0000220008000100 */
[----:B------:R-:W-:Y:S01]  /*0290*/  NOP ;  /* 0x0000000000007918 */ /* 0x000fe20000000000 */
.L_x_2:
[----:B------:R-:W5:Y:S01]  /*02a0*/  SHFL.IDX PT, R3, R0, RZ, 0x1f ;  /* 0x00001fff00037589 */ /* 0x000f6200000e0000 */
[----:B------:R-:W-:Y:S01]  /*02b0*/  SHF.R.S32.HI R4, RZ, 0x1f, R11 ;  /* 0x0000001fff047819 */ /* 0x000fe2000001140b */
[----:B------:R-:W1:Y:S01]  /*02c0*/  S2UR UR12, SR_CTAID.X ;  /* 0x00000000000c79c3 */ /* 0x000e620000002500 */
[----:B------:R-:W-:Y:S01]  /*02d0*/  ELECT P0, URZ, PT ;  /* 0x00000000003f782f */ /* 0x000fe20003800000 */
[----:B------:R1:W2:Y:S01]  /*02e0*/  SHFL.IDX PT, R8, R0, RZ, 0x1f ;  /* 0x00001fff00087589 */ /* 0x0002a200000e0000 */
[----:B------:R-:W-:Y:S02]  /*02f0*/  LEA.HI R4, R4, R11, RZ, 0x7 ;  /* 0x0000000b04047211 */ /* 0x000fe400078f38ff */
[----:B------:R-:W-:Y:S01]  /*0300*/  ELECT P1, URZ, PT ;  /* 0x00000000003f782f */ /* 0x000fe20003820000 */
[----:B------:R-:W-:Y:S01]  /*0310*/  NOP ;  /* 0x0000000000007918 */ /* 0x000fe20000000000 */
[----:B------:R-:W3:Y:S01]  /*0320*/  S2R R16, SR_CTAID.Y ;  /* 0x0000000000107919 */ /* 0x000ee20000002600 */
[----:B------:R-:W-:Y:S01]  /*0330*/  LOP3.LUT R4, R4, 0xffffff80, RZ, 0xc0, !PT ;  /* 0xffffff8004047812 */ /* 0x000fe200078ec0ff */
[----:B0-----:R-:W-:Y:S01]  /*0340*/  ULDC UR4, c[0x0][0x150] ;  /* 0x0000540000047ab9 */ /* 0x001fe20000000800 */
[----:B------:R-:W0:Y:S01]  /*0350*/  LDC R12, c[0x0][0x144] ;  /* 0x00005100ff0c7b82 */ /* 0x000e220000000800 */
[----:B------:R4:W0:Y:S01]  /*0360*/  SHFL.IDX PT, R14, R5, RZ, 0x1f ;  /* 0x00001fff050e7589 */ /* 0x00082200000e0000 */
[----:B------:R-:W-:Y:S01]  /*0370*/  UMOV UR11, 0x80 ;  /* 0x00000080000b7882 */ /* 0x000fe20000000000 */
[----:B------:R-:W-:Y:S01]  /*0380*/  IMAD.IADD R10, R11, 0x1, -R4 ;  /* 0x000000010b0a7824 */ /* 0x000fe200078e0a04 */
[----:B------:R-:W-:Y:S01]  /*0390*/  NOP ;  /* 0x0000000000007918 */ /* 0x000fe20000000000 */
[C---:B------:R-:W-:Y:S01]  /*03a0*/  VIADD R38, R6.reuse, 0xffffffff ;  /* 0xffffffff06267836 */ /* 0x040fe20000000000 */
[----:B------:R-:W-:-:S02]  /*03b0*/  ISETP.NE.AND P4, PT, R6, RZ, PT ;  /* 0x000000ff0600720c */ /* 0x000fc40003f85270 */
[----:B------:R-:W-:Y:S01]  /*03c0*/  SHF.R.S32.HI R19, RZ, 0x1f, R10 ;  /* 0x0000001fff137819 */ /* 0x000fe2000001140a */
[----:B------:R-:W0:Y:S01]  /*03d0*/  LDC R13, c[0x0][0x140] ;  /* 0x00005000ff0d7b82 */ /* 0x000e220000000800 */
[----:B------:R-:W-:Y:S02]  /*03e0*/  ISETP.GE.U32.AND P6, PT, R38, 0x2, PT ;  /* 0x000000022600780c */ /* 0x000fe40003fc6070 */
[----:B-----5:R-:W-:Y:S02]  /*03f0*/  ISETP.NE.OR P0, PT, R3, RZ, !P0 ;  /* 0x000000ff0300720c */ /* 0x020fe40004705670 */
[----:B------:R-:W-:Y:S02]  /*0400*/  LEA.HI R3, R19, R10, RZ, 0x3 ;  /* 0x0000000a13037211 */ /* 0x000fe400078f18ff */
[----:B-1----:R-:W-:Y:S01]  /*0410*/  I2FP.F32.U32 R4, UR12 ;  /* 0x0000000c00047c45 */ /* 0x002fe20008201000 */
[----:B------:R-:W1:Y:S01]  /*0420*/  LDC R27, c[0x0][0x148] ;  /* 0x00005200ff1b7b82 */ /* 0x000e620000000800 */
[----:B------:R-:W-:-:S02]  /*0430*/  SHF.R.S32.HI R0, RZ, 0x3, R3 ;  /* 0x00000003ff007819 */ /* 0x000fc40000011403 */
[----:B--2---:R-:W-:Y:S01]  /*0440*/  ISETP.NE.OR P1, PT, R8, RZ, !P1 ;  /* 0x000000ff0800720c */ /* 0x004fe20004f25670 */
[----:B------:R-:W-:Y:S01]  /*0450*/  FMUL R9, R4, UR4 ;  /* 0x0000000404097c20 */ /* 0x000fe20008400000 */
[----:B------:R-:W-:Y:S01]  /*0460*/  SHF.R.S32.HI R3, RZ, 0x1f, R3 ;  /* 0x0000001fff037819 */ /* 0x000fe20000011403 */
[----:B------:R-:W-:Y:S01]  /*0470*/  ULDC UR4, c[0x0][0x154] ;  /* 0x0000550000047ab9 */ /* 0x000fe20000000800 */
[----:B------:R-:W-:Y:S01]  /*0480*/  SHF.R.S32.HI R8, RZ, 0x1f, R7 ;  /* 0x0000001fff087819 */ /* 0x000fe20000011407 */
[----:B------:R-:W-:Y:S01]  /*0490*/  VOTEU.ALL UP1, P0 ;  /* 0x00000000003f7886 */ /* 0x000fe20000020000 */
[----:B------:R-:W-:Y:S01]  /*04a0*/  LEA.HI R4, R3, R0, RZ, 0x2 ;  /* 0x0000000003047211 */ /* 0x000fe200078f10ff */
[----:B------:R-:W2:Y:S01]  /*04b0*/  F2I.U32.TRUNC.NTZ R9, R9 ;  /* 0x0000000900097305 */ /* 0x000ea2000020f000 */
[----:B------:R-:W-:Y:S01]  /*04c0*/  LEA.HI R8, R8, R7, RZ, 0x2 ;  /* 0x0000000708087211 */ /* 0x000fe200078f10ff */
[----:B------:R-:W-:Y:S01]  /*04d0*/  VOTEU.ALL UP0, P0 ;  /* 0x00000000003f7886 */ /* 0x000fe20000000000 */
[----:B------:R-:W-:Y:S01]  /*04e0*/  SHF.R.S32.HI R3, RZ, 0x1f, R2 ;  /* 0x0000001fff037819 */ /* 0x000fe20000011402 */
[----:B------:R-:W5:Y:S01]  /*04f0*/  @!UP1 S2UR UR7, SR_CgaCtaId ;  /* 0x00000000000799c3 */ /* 0x000f620000008800 */
[----:B----4-:R-:W-:Y:S01]  /*0500*/  LOP3.LUT R5, R4, 0xfffffffc, RZ, 0xc0, !PT ;  /* 0xfffffffc04057812 */ /* 0x010fe200078ec0ff */
[----:B------:R-:W-:Y:S01]  /*0510*/  VOTEU.ALL UP2, P1 ;  /* 0x00000000003f7886 */ /* 0x000fe20000840000 */
[----:B------:R-:W-:Y:S01]  /*0520*/  LOP3.LUT R8, R8, 0x3ffffffc, RZ, 0xc0, !PT ;  /* 0x3ffffffc08087812 */ /* 0x000fe200078ec0ff */
[----:B------:R-:W-:Y:S01]  /*0530*/  @!UP1 UMOV UR6, 0x400 ;  /* 0x0000040000069882 */ /* 0x000fe20000000000 */
[----:B------:R-:W-:Y:S01]  /*0540*/  LEA.HI R3, R3, R2, RZ, 0x2 ;  /* 0x0000000203037211 */ /* 0x000fe200078f10ff */
[----:B------:R-:W-:Y:S01]  /*0550*/  IMAD.IADD R5, R0, 0x1, -R5 ;  /* 0x0000000100057824 */ /* 0x000fe200078e0a05 */
[----:B------:R-:W-:Y:S01]  /*0560*/  @!UP2 UMOV UR9, 0x400 ;  /* 0x000004000009a882 */ /* 0x000fe20000000000 */
[----:B------:R-:W-:Y:S01]  /*0570*/  IMAD.IADD R8, R7, 0x1, -R8 ;  /* 0x0000000107087824 */ /* 0x000fe200078e0a08 */
[----:B------:R-:W-:Y:S01]  /*0580*/  LOP3.LUT R3, R3, 0xfffffffc, RZ, 0xc0, !PT ;  /* 0xfffffffc03037812 */ /* 0x000fe200078ec0ff */
[----:B------:R-:W4:Y:S01]  /*0590*/  @!UP2 S2UR UR10, SR_CgaCtaId ;  /* 0x00000000000aa9c3 */ /* 0x000f220000008800 */
[----:B--2---:R-:W-:Y:S01]  /*05a0*/  IMAD.MOV R9, RZ, RZ, -R9 ;  /* 0x000000ffff097224 */ /* 0x004fe200078e0a09 */
[----:B------:R-:W-:Y:S01]  /*05b0*/  VOTEU.ALL UP3, P1 ;  /* 0x00000000003f7886 */ /* 0x000fe20000860000 */
[----:B------:R-:W-:Y:S01]  /*05c0*/  IMAD R5, R8, 0x4, R5 ;  /* 0x0000000408057824 */ /* 0x000fe200078e0205 */
[----:B------:R-:W-:Y:S01]  /*05d0*/  VOTEU.ALL UP4, P1 ;  /* 0x00000000003f7886 */ /* 0x000fe20000880000 */
[----:B------:R-:W-:Y:S01]  /*05e0*/  IMAD.IADD R18, R2, 0x1, -R3 ;  /* 0x0000000102127824 */ /* 0x000fe200078e0a03 */
[----:B---3--:R-:W-:Y:S01]  /*05f0*/  I2FP.F32.U32 R2, R16 ;  /* 0x0000001000027245 */ /* 0x008fe20000201000 */
[----:B0-----:R-:W-:Y:S01]  /*0600*/  IMAD R25, R12, R9, UR12 ;  /* 0x0000000c0c197e24 */ /* 0x001fe2000f8e0209 */
[C---:B------:R-:W-:Y:S01]  /*0610*/  LEA.HI R0, R5.reuse, R5, RZ, 0x1 ;  /* 0x0000000505007211 */ /* 0x040fe200078f08ff */
[C---:B------:R-:W-:Y:S01]  /*0620*/  IMAD.SHL.U32 R12, R5.reuse, 0x4, RZ ;  /* 0x00000004050c7824 */ /* 0x040fe200078e00ff */
[----:B------:R-:W-:Y:S01]  /*0630*/  VOTEU.ALL UP5, P1 ;  /* 0x00000000003f7886 */ /* 0x000fe200008a0000 */
[----:B------:R-:W-:Y:S01]  /*0640*/  FMUL R2, R2, UR4 ;  /* 0x0000000402027c20 */ /* 0x000fe20008400000 */
[----:B------:R-:W-:Y:S01]  /*0650*/  LOP3.LUT R0, R0, 0xfffffffe, RZ, 0xc0, !PT ;  /* 0xfffffffe00007812 */ /* 0x000fe200078ec0ff */
[----:B------:R-:W-:Y:S01]  /*0660*/  UMOV UR4, 0x20 ;  /* 0x0000002000047882 */ /* 0x000fe20000000000 */
[----:B-----5:R-:W-:Y:S01]  /*0670*/  @!UP1 ULEA UR8, UR7, UR6, 0x18 ;  /* 0x0000000607089291 */ /* 0x020fe2000f8ec03f */
[----:B------:R-:W-:Y:S01]  /*0680*/  LOP3.LUT R12, R5, 0xc, R12, 0x78, !PT ;  /* 0x0000000c050c7812 */ /* 0x000fe200078e780c */
[----:B------:R-:W-:-:S04]  /*0690*/  @!UP1 UIADD3 UR4, -UR4, 0x100000, URZ ;  /* 0x0010000004049890 */ /* 0x000fc8000fffe13f */
[----:B------:R-:W-:Y:S02]  /*06a0*/  @!UP1 USHF.L.U32 UR5, UR4, 0xb, URZ ;  /* 0x0000000b04059899 */ /* 0x000fe4000800063f */
[----:B------:R-:W-:Y:S01]  /*06b0*/  @!UP1 USHF.L.U32 UR4, UR4, 0x1, URZ ;  /* 0x0000000104049899 */ /* 0x000fe2000800063f */
[----:B------:R-:W-:Y:S01]  /*06c0*/  IMAD.IADD R0, R5, 0x1, -R0 ;  /* 0x0000000105007824 */ /* 0x000fe200078e0a00 */
[----:B------:R-:W0:Y:S01]  /*06d0*/  F2I.U32.TRUNC.NTZ R2, R2 ;  /* 0x0000000200027305 */ /* 0x000e22000020f000 */
[----:B------:R-:W-:-:S04]  /*06e0*/  @!UP2 UIADD3 UR6, -UR11, 0x100000, URZ ;  /* 0x001000000b06a890 */ /* 0x000fc8000fffe13f */
[----:B------:R-:W-:Y:S02]  /*06f0*/  @!UP2 USHF.L.U32 UR7, UR6, 0xb, URZ ;  /* 0x0000000b0607a899 */ /* 0x000fe4000800063f */
[----:B------:R-:W-:Y:S01]  /*0700*/  @!UP2 USHF.L.U32 UR6, UR6, 0x1, URZ ;  /* 0x000000010606a899 */ /* 0x000fe2000800063f */
[----:B------:R-:W-:Y:S01]  /*0710*/  ISETP.EQ.U32.AND P3, PT, R13, 0x1, PT ;  /* 0x000000010d00780c */ /* 0x000fe20003f62070 */
[----:B------:R-:W-:Y:S01]  /*0720*/  VOTEU.ALL UP1, P0 ;  /* 0x00000000003f7886 */ /* 0x000fe20000020000 */
[----:B------:R-:W-:Y:S01]  /*0730*/  ISETP.NE.AND P2, PT, R0, R25, PT ;  /* 0x000000190000720c */ /* 0x000fe20003f45270 */
[----:B------:R-:W-:Y:S01]  /*0740*/  IMAD.MOV.U32 R13, RZ, RZ, 0x1 ;  /* 0x00000001ff0d7424 */ /* 0x000fe200078e00ff */
[----:B----4-:R-:W-:Y:S01]  /*0750*/  @!UP2 ULEA UR9, UR10, UR9, 0x18 ;  /* 0x000000090a09a291 */ /* 0x010fe2000f8ec03f */
[----:B------:R-:W-:Y:S01]  /*0760*/  LOP3.LUT P0, RZ, R10, 0x7, RZ, 0xc0, !PT ;  /* 0x000000070aff7812 */ /* 0x000fe2000780c0ff */
[----:B------:R-:W-:Y:S01]  /*0770*/  VOTEU.ALL UP2, P1 ;  /* 0x00000000003f7886 */ /* 0x000fe20000840000 */
[----:B------:R-:W-:Y:S01]  /*0780*/  ISETP.NE.AND P1, PT, R18, 0x3, PT ;  /* 0x000000031200780c */ /* 0x000fe20003f25270 */
[----:B------:R-:W2:Y:S02]  /*0790*/  FENCE.VIEW.ASYNC.S ;  /* 0x00000000000073c6 */ /* 0x000ea40000000000 */
[----:B--2---:R2:W3:Y:S01]  /*07a0*/  @!UP0 SYNCS.EXCH.64 URZ, [UR8+0x60], UR4 ;  /* 0x00006004083f85b2 */ /* 0x0044e20008000100 */
[----:B------:R-:W-:-:S02]  /*07b0*/  ISETP.LT.U32.AND P0, PT, R12, 0x4, !P0 ;  /* 0x000000040c00780c */ /* 0x000fc40004701070 */
[----:B------:R-:W-:Y:S01]  /*07c0*/  ISETP.EQ.OR P1, PT, R18, RZ, !P1 ;  /* 0x000000ff1200720c */ /* 0x000fe20004f22670 */
[----:B0-----:R-:W-:Y:S01]  /*07d0*/  IMAD.MOV R24, RZ, RZ, -R2 ;  /* 0x000000ffff187224 */ /* 0x001fe200078e0a02 */
[----:B------:R-:W-:Y:S02]  /*07e0*/  R2UR UR15, R14 ;  /* 0x000000000e0f72ca */ /* 0x000fe400000e0000 */
[----:B------:R-:W-:Y:S01]  /*07f0*/  @P2 LEA.HI R0, R12, R12, RZ, 0x1 ;  /* 0x0000000c0c002211 */ /* 0x000fe200078f08ff */
[----:B-1----:R-:W-:Y:S01]  /*0800*/  IMAD R3, R27, R24, R16 ;  /* 0x000000181b037224 */ /* 0x002fe200078e0210 */
[----:B------:R-:W-:Y:S02]  /*0810*/  ISETP.EQ.AND P1, PT, R6, RZ, P1 ;  /* 0x000000ff0600720c */ /* 0x000fe40000f22270 */
[----:B------:R-:W-:Y:S02]  /*0820*/  @P2 SHF.R.S32.HI R0, RZ, 0x1, R0 ;  /* 0x00000001ff002819 */ /* 0x000fe40000011400 */
[----:B------:R-:W-:Y:S01]  /*0830*/  SEL R7, RZ, 0x1, !P1 ;  /* 0x00000001ff077807 */ /* 0x000fe20004800000 */
[----:B------:R2:W0:Y:S01]  /*0840*/  @!UP1 SYNCS.EXCH.64 URZ, [UR8+0x68], UR4 ;  /* 0x00006804083f95b2 */ /* 0x0004220008000100 */
[----:B------:R-:W-:Y:S01]  /*0850*/  @P2 ISETP.NE.AND P5, PT, R0, R3, PT ;  /* 0x000000030000220c */ /* 0x000fe20003fa5270 */
[----:B------:R-:W-:Y:S01]  /*0860*/  NOP ;  /* 0x0000000000007918 */ /* 0x000fe20000000000 */
[----:B------:R-:W-:-:S02]  /*0870*/  SEL R0, RZ, 0x1, !P0 ;  /* 0x00000001ff007807 */ /* 0x000fc40004000000 */
[----:B------:R-:W-:Y:S02]  /*0880*/  @P2 SEL R13, RZ, 0x1, P5 ;  /* 0x00000001ff0d2807 */ /* 0x000fe40002800000 */
[----:B------:R-:W-:Y:S02]  /*0890*/  SEL R7, R7, 0x2, P6 ;  /* 0x0000000207077807 */ /* 0x000fe40003000000 */
[----:B------:R-:W-:Y:S01]  /*08a0*/  LOP3.LUT R13, R13, R0, RZ, 0xc0, !PT ;  /* 0x000000000d0d7212 */ /* 0x000fe200078ec0ff */
[----:B------:R2:W1:Y:S01]  /*08b0*/  @!UP2 SYNCS.EXCH.64 URZ, [UR9+0x40], UR6 ;  /* 0x00004006093fa5b2 */ /* 0x0004620008000100 */
[----:B------:R2:W4:Y:S01]  /*08c0*/  @!UP3 SYNCS.EXCH.64 URZ, [UR9+0x48], UR6 ;  /* 0x00004806093fb5b2 */ /* 0x0005220008000100 */
[----:B------:R2:W0:Y:S01]  /*08d0*/  @!UP4 SYNCS.EXCH.64 URZ, [UR9+0x50], UR6 ;  /* 0x00005006093fc5b2 */ /* 0x0004220008000100 */
[----:B------:R2:W0:Y:S01]  /*08e0*/  @!UP5 SYNCS.EXCH.64 URZ, [UR9+0x58], UR6 ;  /* 0x00005806093fd5b2 */ /* 0x0004220008000100 */
[----:B------:R-:W-:Y:S01]  /*08f0*/  NOP ;  /* 0x0000000000007918 */ /* 0x000fe20000000000 */
[----:B--23--:R-:W-:Y:S05]  /*0900*/  @!P3 BRA `(.L_x_3) ;  /* 0x000000000008b947 */ /* 0x00cfea0003800000 */
[----:B01--4-:R-:W-:Y:S01]  /*0910*/  UCGABAR_ARV ;  /* 0x00000000000079c7 */ /* 0x013fe20008000000 */
[----:B------:R-:W-:Y:S05]  /*0920*/  BRA `(.L_x_4) ;  /* 0x0000000000047947 */ /* 0x000fea0003800000 */
.L_x_3:
[----:B01--4-:R-:W-:Y:S01]  /*0930*/  NOP ;  /* 0x0000000000007918 */ /* 0x013fe20000000000 */
.L_x_4:
[----:B------:R-:W-:Y:S01]  /*0940*/  ULDC.64 UR4, c[0x0][0x598] ;  /* 0x0001660000047ab9 */ /* 0x000fe20000000a00 */
[----:B------:R-:W-:Y:S01]  /*0950*/  ULDC.64 UR18, c[0x0][0x208] ;  /* 0x0000820000127ab9 */ /* 0x000fe20000000a00 */
[----:B------:R-:W-:-:S04]  /*0960*/  ISETP.NE.U32.AND P0, PT, RZ, UR4, PT ;  /* 0x00000004ff007c0c */ /* 0x000fc8000bf05070 */
[----:B------:R-:W-:-:S13]  /*0970*/  ISETP.NE.AND.EX P0, PT, RZ, UR5, PT, P0 ;  /* 0x00000005ff007c0c */ /* 0x000fda000bf05300 */
[----:B------:R-:W-:Y:S05]  /*0980*/  @!P0 BRA `(.L_x_5) ;  /* 0x00000000001c8947 */ /* 0x000fea0003800000 */
[----:B------:R-:W0:Y:S02]  /*0990*/  LDC.64 R2, c[0x0][0x598] ;  /* 0x00016600ff027b82 */ /* 0x000e240000000a00 */
[----:B0-----:R-:W2:Y:S02]  /*09a0*/  LDG.E.64 R2, desc[UR18][R2.64] ;  /* 0x0000001202027981 */ /* 0x001ea4000c1e1b00 */
[----:B--2---:R-:W-:-:S04]  /*09b0*/  ISETP.NE.U32.AND P0, PT, R2, RZ, PT ;  /* 0x000000ff0200720c */ /* 0x004fc80003f05070 */
[----:B------:R-:W-:-:S13]  /*09c0*/  ISETP.NE.AND.EX P0, PT, R3, RZ, PT, P0 ;  /* 0x000000ff0300720c */ /* 0x000fda0003f05300 */
[----:B------:R-:W-:Y:S05]  /*09d0*/  @!P0 BRA `(.L_x_5) ;  /* 0x0000000000088947 */ /* 0x000fea0003800000 */
[----:B------:R0:W5:Y:S01]  /*09e0*/  LD.E R14, desc[UR18][R2.64] ;  /* 0x00000012020e7980 */ /* 0x000162000c101900 */
[----:B------:R-:W-:Y:S05]  /*09f0*/  BRA `(.L_x_6) ;  /* 0x0000000000207947 */ /* 0x000fea0003800000 */
.L_x_5:
[----:B------:R-:W-:Y:S02]  /*0a00*/  ULDC.64 UR4, c[0x0][0x588] ;  /* 0x0001620000047ab9 */ /* 0x000fe40000000a00 */
[----:B------:R-:W-:-:S04]  /*0a10*/  ISETP.NE.U32.AND P0, PT, RZ, UR4, PT ;  /* 0x00000004ff007c0c */ /* 0x000fc8000bf05070 */
[----:B------:R-:W-:-:S13]  /*0a20*/  ISETP.NE.AND.EX P0, PT, RZ, UR5, PT, P0 ;  /* 0x00000005ff007c0c */ /* 0x000fda000bf05300 */
[----:B------:R-:W-:Y:S05]  /*0a30*/  @!P0 BRA `(.L_x_7) ;  /* 0x00000000000c8947 */ /* 0x000fea0003800000 */
[----:B------:R-:W0:Y:S02]  /*0a40*/  LDC.64 R14, c[0x0][0x588] ;  /* 0x00016200ff0e7b82 */ /* 0x000e240000000a00 */
[----:B0-----:R1:W5:Y:S01]  /*0a50*/  LDG.E R14, desc[UR18][R14.64] ;  /* 0x000000120e0e7981 */ /* 0x001362000c1e1900 */
[----:B------:R-:W-:Y:S05]  /*0a60*/  BRA `(.L_x_6) ;  /* 0x0000000000047947 */ /* 0x000fea0003800000 */
.L_x_7:
[----:B------:R-:W2:Y:S02]  /*0a70*/  LDC R14, c[0x0][0x580] ;  /* 0x00016000ff0e7b82 */ /* 0x000ea40000000800 */
.L_x_6:
[----:B------:R-:W-:Y:S02]  /*0a80*/  ULDC.64 UR4, c[0x0][0x5a0] ;  /* 0x0001680000047ab9 */ /* 0x000fe40000000a00 */
[----:B------:R-:W-:-:S04]  /*0a90*/  ISETP.NE.U32.AND P0, PT, RZ, UR4, PT ;  /* 0x00000004ff007c0c */ /* 0x000fc8000bf05070 */
[----:B------:R-:W-:-:S13]  /*0aa0*/  ISETP.NE.AND.EX P0, PT, RZ, UR5, PT, P0 ;  /* 0x00000005ff007c0c */ /* 0x000fda000bf05300 */
[----:B------:R-:W-:Y:S05]  /*0ab0*/  @!P0 BRA `(.L_x_8) ;  /* 0x00000000001c8947 */ /* 0x000fea0003800000 */
[----:B0-----:R-:W0:Y:S02]  /*0ac0*/  LDC.64 R2, c[0x0][0x5a0] ;  /* 0x00016800ff027b82 */ /* 0x001e240000000a00 */
[----:B0-----:R-:W3:Y:S02]  /*0ad0*/  LDG.E.64 R2, desc[UR18][R2.64] ;  /* 0x0000001202027981 */ /* 0x001ee4000c1e1b00 */
[----:B---3--:R-:W-:-:S04]  /*0ae0*/  ISETP.NE.U32.AND P0, PT, R2, RZ, PT ;  /* 0x000000ff0200720c */ /* 0x008fc80003f05070 */
[----:B------:R-:W-:-:S13]  /*0af0*/  ISETP.NE.AND.EX P0, PT, R3, RZ, PT, P0 ;  /* 0x000000ff0300720c */ /* 0x000fda0003f05300 */
[----:B------:R-:W-:Y:S05]  /*0b00*/  @!P0 BRA `(.L_x_8) ;  /* 0x0000000000088947 */ /* 0x000fea0003800000 */
[----:B-1----:R0:W5:Y:S01]  /*0b10*/  LD.E R15, desc[UR18][R2.64] ;  /* 0x00000012020f7980 */ /* 0x002162000c101900 */
[----:B------:R-:W-:Y:S05]  /*0b20*/  BRA `(.L_x_9) ;  /* 0x0000000000207947 */ /* 0x000fea0003800000 */
.L_x_8:
[----:B------:R-:W-:Y:S02]  /*0b30*/  ULDC.64 UR4, c[0x0][0x590] ;  /* 0x0001640000047ab9 */ /* 0x000fe40000000a00 */
[----:B------:R-:W-:-:S04]  /*0b40*/  ISETP.NE.U32.AND P0, PT, RZ, UR4, PT ;  /* 0x00000004ff007c0c */ /* 0x000fc8000bf05070 */
[----:B------:R-:W-:-:S13]  /*0b50*/  ISETP.NE.AND.EX P0, PT, RZ, UR5, PT, P0 ;  /* 0x00000005ff007c0c */ /* 0x000fda000bf05300 */
[----:B------:R-:W-:Y:S05]  /*0b60*/  @!P0 BRA `(.L_x_10) ;  /* 0x00000000000c8947 */ /* 0x000fea0003800000 */
[----:B0-----:R-:W1:Y:S02]  /*0b70*/  LDC.64 R2, c[0x0][0x590] ;  /* 0x00016400ff027b82 */ /* 0x001e640000000a00 */
[----:B-1----:R1:W5:Y:S01]  /*0b80*/  LDG.E R15, desc[UR18][R2.64] ;  /* 0x00000012020f7981 */ /* 0x002362000c1e1900 */
[----:B------:R-:W-:Y:S05]  /*0b90*/  BRA `(.L_x_9) ;  /* 0x0000000000047947 */ /* 0x000fea0003800000 */
.L_x_10:
[----:B-1----:R-:W3:Y:S02]  /*0ba0*/  LDC R15, c[0x0][0x584] ;  /* 0x00016100ff0f7b82 */ /* 0x002ee40000000800 */
.L_x_9:
[----:B------:R-:W4:Y:S01]  /*0bb0*/  LDC R0, c[0x0][0x65c] ;  /* 0x00019700ff007b82 */ /* 0x000f220000000800 */
[----:B------:R-:W-:Y:S01]  /*0bc0*/  ULDC UR8, c[0x0][0x28c] ;  /* 0x0000a30000087ab9 */ /* 0x000fe20000000800 */
[----:B------:R-:W-:Y:S01]  /*0bd0*/  ISETP.NE.AND P0, PT, R6, 0x2, PT ;  /* 0x000000020600780c */ /* 0x000fe20003f05270 */
[----:B------:R-:W-:Y:S01]  /*0be0*/  UIADD3 UR8, UR8, 0x1f, URZ ;  /* 0x0000001f08087890 */ /* 0x000fe2000fffe03f */
[----:B------:R-:W-:Y:S01]  /*0bf0*/  IMAD.U32 R4, RZ, RZ, UR12 ;  /* 0x0000000cff047e24 */ /* 0x000fe2000f8e00ff */
[----:B------:R-:W-:Y:S01]  /*0c00*/  UMOV UR5, URZ ;  /* 0x0000003f00057c82 */ /* 0x000fe20008000000 */
[----:B------:R-:W-:Y:S01]  /*0c10*/  UMOV UR4, URZ ;  /* 0x0000003f00047c82 */ /* 0x000fe20008000000 */
[----:B------:R-:W-:-:S04]  /*0c20*/  USHF.R.S32.HI UR9, URZ, 0x1f, UR8 ;  /* 0x0000001f3f097899 */ /* 0x000fc80008011408 */
[----:B------:R-:W-:-:S04]  /*0c30*/  ULEA.HI UR9, UR9, UR8, URZ, 0x5 ;  /* 0x0000000809097291 */ /* 0x000fc8000f8f283f */
[----:B------:R-:W-:Y:S01]  /*0c40*/  USHF.R.S32.HI UR13, URZ, 0x5, UR9 ;  /* 0x000000053f0d7899 */ /* 0x000fe20008011409 */
[----:B----4-:R-:W-:-:S13]  /*0c50*/  ISETP.NE.AND P2, PT, R0, 0x1, PT ;  /* 0x000000010000780c */ /* 0x010fda0003f45270 */
[----:B01----:R-:W0:Y:S01]  /*0c60*/  @P2 LDC R3, c[0x0][0x10] ;  /* 0x00000400ff032b82 */ /* 0x003e220000000800 */
[----:B------:R-:W-:Y:S02]  /*0c70*/  @P2 IMAD.MOV.U32 R17, RZ, RZ, RZ ;  /* 0x000000ffff112224 */ /* 0x000fe400078e00ff */
[----:B------:R-:W-:-:S05]  /*0c80*/  @P2 IMAD.MOV.U32 R5, RZ, RZ, RZ ;  /* 0x000000ffff052224 */ /* 0x000fca00078e00ff */
[----:B------:R-:W1:Y:S01]  /*0c90*/  @!P2 LDC R9, c[0x0][0xc] ;  /* 0x00000300ff09ab82 */ /* 0x000e620000000800 */
[----:B------:R-:W-:Y:S01]  /*0ca0*/  ULDC UR6, c[0x0][0xc] ;  /* 0x0000030000067ab9 */ /* 0x000fe20000000800 */
[----:B------:R-:W-:Y:S02]  /*0cb0*/  ULDC UR7, c[0x0][0x10] ;  /* 0x0000040000077ab9 */ /* 0x000fe40000000800 */
[----:B------:R-:W-:-:S04]  /*0cc0*/  UIMAD.WIDE.U32 UR6, UR6, UR7, URZ ;  /* 0x00000007060672a5 */ /* 0x000fc8000f8e003f */
[----:B------:R-:W4:Y:S01]  /*0cd0*/  LDC R8, c[0x0][0x14] ;  /* 0x00000500ff087b82 */ /* 0x000f220000000800 */
[----:B0-----:R-:W-:-:S04]  /*0ce0*/  @P2 IMAD.WIDE.U32 R2, R3, UR12, R16 ;  /* 0x0000000c03022c25 */ /* 0x001fc8000f8e0010 */
[----:B------:R-:W-:Y:S02]  /*0cf0*/  @P2 IMAD.IADD R3, R3, 0x1, R5 ;  /* 0x0000000103032824 */ /* 0x000fe400078e0205 */
[----:B------:R-:W-:Y:S02]  /*0d00*/  IMAD.MOV.U32 R5, RZ, RZ, RZ ;  /* 0x000000ffff057224 */ /* 0x000fe400078e00ff */
[----:B-1----:R-:W-:-:S04]  /*0d10*/  @!P2 IMAD.WIDE.U32 R4, R16, R9, R4 ;  /* 0x000000091004a225 */ /* 0x002fc800078e0004 */
[----:B------:R-:W-:Y:S02]  /*0d20*/  @!P2 IMAD.MOV.U32 R2, RZ, RZ, R4 ;  /* 0x000000ffff02a224 */ /* 0x000fe400078e0004 */
[C---:B----4-:R-:W-:Y:S02]  /*0d30*/  IMAD R21, R8.reuse, UR7, RZ ;  /* 0x0000000708157c24 */ /* 0x050fe4000f8e02ff */
[----:B------:R-:W-:Y:S01]  /*0d40*/  IMAD.WIDE.U32 R8, R8, UR6, RZ ;  /* 0x0000000608087c25 */ /* 0x000fe2000f8e00ff */
[----:B------:R-:W-:-:S03]  /*0d50*/  ULDC.64 UR6, c[0x0][0x650] ;  /* 0x0001940000067ab9 */ /* 0x000fc60000000a00 */
[----:B------:R-:W-:Y:S02]  /*0d60*/  @!P2 IMAD.MOV.U32 R3, RZ, RZ, R5 ;  /* 0x000000ffff03a224 */ /* 0x000fe400078e0005 */
[----:B------:R-:W-:Y:S01]  /*0d70*/  IMAD.IADD R0, R9, 0x1, R21 ;  /* 0x0000000109007824 */ /* 0x000fe200078e0215 */
[----:B------:R-:W-:Y:S06]  /*0d80*/  @P0 BRA `(.L_x_11) ;  /* 0x0000000000200947 */ /* 0x000fec0003800000 */
[----:B------:R-:W-:Y:S01]  /*0d90*/  UISETP.GE.U32.AND UP0, UPT, UR13, 0x3, UPT ;  /* 0x000000030d00788c */ /* 0x000fe2000bf06070 */
[----:B------:R-:W-:Y:S01]  /*0da0*/  IADD3 R2, P0, R2, R8, RZ ;  /* 0x0000000802027210 */ /* 0x000fe20007f1e0ff */
[----:B------:R-:W-:-:S04]  /*0db0*/  UIMAD.WIDE.U32 UR4, UR13, -0x55555555, URZ ;  /* 0xaaaaaaab0d0478a5 */ /* 0x000fc8000f8e003f */
[----:B------:R-:W-:Y:S01]  /*0dc0*/  USHF.R.U32.HI UR5, URZ, 0x1, UR5 ;  /* 0x000000013f057899 */ /* 0x000fe20008011605 */
[----:B------:R-:W-:Y:S02]  /*0dd0*/  IMAD.X R3, R0, 0x1, R3, P0 ;  /* 0x0000000100037824 */ /* 0x000fe400000e0603 */
[----:B------:R-:W-:Y:S02]  /*0de0*/  UMOV UR4, URZ ;  /* 0x0000003f00047c82 */ /* 0x000fe40008000000 */
[----:B------:R-:W-:Y:S02]  /*0df0*/  @UP0 ULOP3.LUT UR4, UR5, 0x1, URZ, 0xc0, !UPT ;  /* 0x0000000105040892 */ /* 0x000fe4000f8ec03f */
[----:B------:R-:W-:-:S12]  /*0e00*/  UIMAD UR5, UR5, -0x3, UR13 ;  /* 0xfffffffd050578a4 */ /* 0x000fd8000f8e020d */
.L_x_11:
[----:B------:R-:W-:Y:S01]  /*0e10*/  ISETP.GE.U32.AND P0, PT, R2, UR6, PT ;  /* 0x0000000602007c0c */ /* 0x000fe2000bf06070 */
[----:B------:R-:W-:Y:S01]  /*0e20*/  IMAD.MOV.U32 R6, RZ, RZ, -0x1 ;  /* 0xffffffffff067424 */ /* 0x000fe200078e00ff */
[----:B------:R-:W-:Y:S01]  /*0e30*/  PRMT R20, RZ, 0x7610, R20 ;  /* 0x00007610ff147816 */ /* 0x000fe20000000014 */
[----:B------:R-:W-:Y:S01]  /*0e40*/  IMAD.MOV.U32 R5, RZ, RZ, -0x1 ;  /* 0xffffffffff057424 */ /* 0x000fe200078e00ff */
[----:B------:R-:W-:Y:S01]  /*0e50*/  ISETP.GE.U32.AND.EX P0, PT, R3, UR7, PT, P0 ;  /* 0x0000000703007c0c */ /* 0x000fe2000bf06100 */
[----:B------:R-:W-:-:S12]  /*0e60*/  IMAD.MOV.U32 R4, RZ, RZ, -0x1 ;  /* 0xffffffffff047424 */ /* 0x000fd800078e00ff */
[----:B------:R-:W-:Y:S05]  /*0e70*/  @P0 BRA `(.L_x_12) ;  /* 0x0000000400240947 */ /* 0x000fea0003800000 */
[----:B------:R-:W0:Y:S01]  /*0e80*/  LDC.64 R30, c[0x0][0x628] ;  /* 0x00018a00ff1e7b82 */ /* 0x000e220000000a00 */
[----:B------:R-:W-:Y:S02]  /*0e90*/  IMAD.MOV.U32 R4, RZ, RZ, R2 ;  /* 0x000000ffff047224 */ /* 0x000fe400078e0002 */
[----:B------:R-:W-:-:S05]  /*0ea0*/  IMAD.MOV.U32 R5, RZ, RZ, R3 ;  /* 0x000000ffff057224 */ /* 0x000fca00078e0003 */
[----:B------:R-:W1:Y:S08]  /*0eb0*/  LDC R6, c[0x0][0x630] ;  /* 0x00018c00ff067b82 */ /* 0x000e700000000800 */
[----:B------:R-:W4:Y:S01]  /*0ec0*/  LDC.64 R32, c[0x0][0x620] ;  /* 0x00018800ff207b82 */ /* 0x000f220000000a00 */
[----:B0-----:R-:W-:-:S04]  /*0ed0*/  ISETP.NE.U32.AND P0, PT, R30, RZ, PT ;  /* 0x000000ff1e00720c */ /* 0x001fc80003f05070 */
[----:B------:R-:W-:-:S13]  /*0ee0*/  ISETP.NE.AND.EX P0, PT, R31, RZ, PT, P0 ;  /* 0x000000ff1f00720c */ /* 0x000fda0003f05300 */
[----:B-1--4-:R-:W-:Y:S05]  /*0ef0*/  @!P0 BRA `(.L_x_13) ;  /* 0x0000000000288947 */ /* 0x012fea0003800000 */
[----:B------:R-:W0:Y:S02]  /*0f00*/  LDC R23, c[0x0][0x634] ;  /* 0x00018d00ff177b82 */ /* 0x000e240000000800 */
[----:B0-----:R-:W-:-:S05]  /*0f10*/  IADD3 R23, P0, R2, R23, RZ ;  /* 0x0000001702177210 */ /* 0x001fca0007f1e0ff */
[----:B------:R-:W-:-:S04]  /*0f20*/  IMAD.X R29, RZ, RZ, R3, P0 ;  /* 0x000000ffff1d7224 */ /* 0x000fc800000e0603 */
[----:B------:R-:W-:-:S04]  /*0f30*/  IMAD.WIDE.U32 R4, R29, R30, RZ ;  /* 0x0000001e1d047225 */ /* 0x000fc800078e00ff */
[----:B------:R-:W-:-:S04]  /*0f40*/  IMAD.WIDE.U32 R20, P0, R23, R31, R4 ;  /* 0x0000001f17147225 */ /* 0x000fc80007800004 */
[----:B------:R-:W-:-:S04]  /*0f50*/  IMAD.WIDE.U32 R4, R23, R30, RZ ;  /* 0x0000001e17047225 */ /* 0x000fc800078e00ff */
[----:B------:R-:W-:Y:S01]  /*0f60*/  IMAD.X R23, RZ, RZ, RZ, P0 ;  /* 0x000000ffff177224 */ /* 0x000fe200000e06ff */
[----:B------:R-:W-:Y:S01]  /*0f70*/  IADD3 RZ, P0, R5, R20, RZ ;  /* 0x0000001405ff7210 */ /* 0x000fe20007f1e0ff */
[----:B------:R-:W-:-:S04]  /*0f80*/  IMAD.MOV.U32 R22, RZ, RZ, R21 ;  /* 0x000000ffff167224 */ /* 0x000fc800078e0015 */
[----:B------:R-:W-:-:S08]  /*0f90*/  IMAD.WIDE.U32.X R4, R29, R31, R22, P0 ;  /* 0x0000001f1d047225 */ /* 0x000fd000000e0416 */
.L_x_13:
[----:B------:R-:W0:Y:S01]  /*0fa0*/  LDC.64 R34, c[0x0][0x640] ;  /* 0x00019000ff227b82 */ /* 0x000e220000000a00 */
[-CC-:B------:R-:W-:Y:S01]  /*0fb0*/  SHF.R.U64 R36, R4, R6.reuse, R5.reuse ;  /* 0x0000000604247219 */ /* 0x180fe20000001205 */
[----:B------:R-:W-:Y:S01]  /*0fc0*/  IMAD.MOV.U32 R39, RZ, RZ, 0x1 ;  /* 0x00000001ff277424 */ /* 0x000fe200078e00ff */
[----:B------:R-:W-:Y:S02]  /*0fd0*/  SHF.R.U32.HI R4, RZ, R6, R5 ;  /* 0x00000006ff047219 */ /* 0x000fe40000011605 */
[----:B------:R-:W-:-:S03]  /*0fe0*/  IADD3 R21, P0, RZ, -R36, RZ ;  /* 0x80000024ff157210 */ /* 0x000fc60007f1e0ff */
[----:B------:R-:W1:Y:S02]  /*0ff0*/  LDC R20, c[0x0][0x618] ;  /* 0x00018600ff147b82 */ /* 0x000e640000000800 */
[----:B------:R-:W-:-:S04]  /*1000*/  IMAD.X R5, RZ, RZ, ~R4, P0 ;  /* 0x000000ffff057224 */ /* 0x000fc800000e0e04 */
[-C--:B------:R-:W-:Y:S02]  /*1010*/  IMAD R6, R5, R32.reuse, RZ ;  /* 0x0000002005067224 */ /* 0x080fe400078e02ff */
[----:B------:R-:W4:Y:S01]  /*1020*/  LDC R23, c[0x0][0x608] ;  /* 0x00018200ff177b82 */ /* 0x000f220000000800 */
[----:B------:R-:W-:-:S04]  /*1030*/  IMAD.WIDE.U32 R4, R21, R32, R2 ;  /* 0x0000002015047225 */ /* 0x000fc800078e0002 */
[----:B------:R-:W-:-:S03]  /*1040*/  IMAD R21, R21, R33, R6 ;  /* 0x0000002115157224 */ /* 0x000fc600078e0206 */
[----:B------:R-:W2:Y:S01]  /*1050*/  LDC R26, c[0x0][0x658] ;  /* 0x00019600ff1a7b82 */ /* 0x000ea20000000800 */
[----:B------:R-:W-:Y:S01]  /*1060*/  IMAD.IADD R5, R5, 0x1, R21 ;  /* 0x0000000105057824 */ /* 0x000fe200078e0215 */
[----:B0-----:R-:W-:Y:S01]  /*1070*/  ISETP.NE.U32.AND P0, PT, R34, RZ, PT ;  /* 0x000000ff2200720c */ /* 0x001fe20003f05070 */
[----:B------:R-:W-:-:S03]  /*1080*/  IMAD.MOV.U32 R21, RZ, RZ, -0x1 ;  /* 0xffffffffff157424 */ /* 0x000fc600078e00ff */
[----:B------:R-:W-:Y:S02]  /*1090*/  ISETP.NE.AND.EX P0, PT, R35, RZ, PT, P0 ;  /* 0x000000ff2300720c */ /* 0x000fe40003f05300 */
[----:B------:R-:W0:Y:S01]  /*10a0*/  LDC R33, c[0x0][0x600] ;  /* 0x00018000ff217b82 */ /* 0x000e220000000800 */
[-CC-:B-1----:R-:W-:Y:S02]  /*10b0*/  SHF.R.U64 R31, R4, R20.reuse, R5.reuse ;  /* 0x00000014041f7219 */ /* 0x182fe40000001205 */
[----:B------:R-:W-:-:S05]  /*10c0*/  SHF.R.U32.HI R4, RZ, R20, R5 ;  /* 0x00000014ff047219 */ /* 0x000fca0000011605 */
[----:B------:R-:W1:Y:S01]  /*10d0*/  LDC R28, c[0x0][0x648] ;  /* 0x00019200ff1c7b82 */ /* 0x000e620000000800 */
[-CC-:B----4-:R-:W-:Y:S02]  /*10e0*/  SHF.R.U64 R41, R31, R23.reuse, R4.reuse ;  /* 0x000000171f297219 */ /* 0x190fe40000001204 */
[----:B------:R-:W-:-:S05]  /*10f0*/  SHF.R.U32.HI R5, RZ, R23, R4 ;  /* 0x00000017ff057219 */ /* 0x000fca0000011604 */
[----:B------:R-:W4:Y:S01]  /*1100*/  LDC R37, c[0x0][0x638] ;  /* 0x00018e00ff257b82 */ /* 0x000f220000000800 */
[-C--:B--2---:R-:W-:Y:S02]  /*1110*/  SHF.L.U32 R4, R21, R26.reuse, RZ ;  /* 0x0000001a15047219 */ /* 0x084fe400000006ff */
[--C-:B------:R-:W-:Y:S02]  /*1120*/  SHF.R.U64 R32, R41, R26, R5.reuse ;  /* 0x0000001a29207219 */ /* 0x100fe40000001205 */
[----:B------:R-:W-:Y:S02]  /*1130*/  LOP3.LUT R6, RZ, R4, RZ, 0x33, !PT ;  /* 0x00000004ff067212 */ /* 0x000fe400078e33ff */
[----:B------:R-:W-:Y:S01]  /*1140*/  SHF.R.U32.HI R5, RZ, R26, R5 ;  /* 0x0000001aff057219 */ /* 0x000fe20000011605 */
[----:B------:R-:W2:Y:S01]  /*1150*/  LDC R30, c[0x0][0x610] ;  /* 0x00018400ff1e7b82 */ /* 0x000ea20000000800 */
[----:B------:R-:W-:Y:S01]  /*1160*/  IMAD.MOV.U32 R4, RZ, RZ, R32 ;  /* 0x000000ffff047224 */ /* 0x000fe200078e0020 */
[----:B------:R-:W-:Y:S06]  /*1170*/  @!P0 BRA `(.L_x_14) ;  /* 0x0000000000288947 */ /* 0x000fec0003800000 */
[----:B------:R-:W3:Y:S02]  /*1180*/  LDC R23, c[0x0][0x64c] ;  /* 0x00019300ff177b82 */ /* 0x000ee40000000800 */
[----:B---3--:R-:W-:-:S05]  /*1190*/  IADD3 R23, P0, R32, R23, RZ ;  /* 0x0000001720177210 */ /* 0x008fca0007f1e0ff */
        /* <DEDUP_REMOVED lines=8> */
.L_x_14:
[----:B-1----:R-:W-:Y:S01]  /*1220*/  SHF.R.U64 R17, R4, R28, R5 ;  /* 0x0000001c04117219 */ /* 0x002fe20000001205 */
[----:B------:R-:W-:Y:S01]  /*1230*/  @P2 IMAD R25, R27, R24, R16 ;  /* 0x000000181b192224 */ /* 0x000fe200078e0210 */
[----:B------:R-:W-:Y:S02]  /*1240*/  SHF.L.U32 R4, R39, R26, RZ ;  /* 0x0000001a27047219 */ /* 0x000fe400000006ff */
[----:B------:R-:W-:Y:S01]  /*1250*/  LOP3.LUT R5, R41, R6, RZ, 0xc0, !PT ;  /* 0x0000000629057212 */ /* 0x000fe200078ec0ff */
[----:B0-----:R-:W-:Y:S02]  /*1260*/  VIADD R6, R33, 0xffffffff ;  /* 0xffffffff21067836 */ /* 0x001fe40000000000 */
[----:B------:R-:W-:Y:S02]  /*1270*/  IMAD.MOV R20, RZ, RZ, -R17 ;  /* 0x000000ffff147224 */ /* 0x000fe400078e0a11 */
[----:B------:R-:W-:Y:S01]  /*1280*/  IMAD R16, R4, R17, R5 ;  /* 0x0000001104107224 */ /* 0x000fe200078e0205 */
[----:B------:R-:W-:Y:S01]  /*1290*/  LOP3.LUT R17, R31, R6, RZ, 0xc0, !PT ;  /* 0x000000061f117212 */ /* 0x000fe200078ec0ff */
[----:B----4-:R-:W-:-:S02]  /*12a0*/  IMAD R4, R20, R37, R32 ;  /* 0x0000002514047224 */ /* 0x010fc400078e0220 */
[----:B--2---:R-:W-:Y:S02]  /*12b0*/  IMAD R6, R16, R30, R25 ;  /* 0x0000001e10067224 */ /* 0x004fe400078e0219 */
[----:B------:R-:W-:Y:S02]  /*12c0*/  IMAD R17, R4, R33, R17 ;  /* 0x0000002104117224 */ /* 0x000fe400078e0211 */
[----:B------:R-:W-:Y:S02]  /*12d0*/  IMAD.MOV.U32 R20, RZ, RZ, 0x1 ;  /* 0x00000001ff147424 */ /* 0x000fe400078e00ff */
[----:B------:R-:W-:Y:S01]  /*12e0*/  IMAD.MOV.U32 R4, RZ, RZ, R36 ;  /* 0x000000ffff047224 */ /* 0x000fe200078e0024 */
[----:B------:R-:W-:Y:S02]  /*12f0*/  SEL R5, R17, R6, !P2 ;  /* 0x0000000611057207 */ /* 0x000fe40005000000 */
[----:B------:R-:W-:-:S07]  /*1300*/  SEL R6, R6, R17, !P2 ;  /* 0x0000001106067207 */ /* 0x000fce0005000000 */
.L_x_12:
[----:B------:R-:W-:Y:S05]  /*1310*/  @!P3 BRA `(.L_x_15) ;  /* 0x00000000000cb947 */ /* 0x000fea0003800000 */
[----:B------:R-:W-:Y:S01]  /*1320*/  UCGABAR_WAIT ;  /* 0x0000000000007dc7 */ /* 0x000fe20008000000 */
[----:B------:R-:W-:Y:S01]  /*1330*/  CCTL.IVALL ;  /* 0x00000000ff00798f */ /* 0x000fe20002000000 */
[----:B------:R-:W-:Y:S05]  /*1340*/  BRA `(.L_x_16) ;  /* 0x0000000000047947 */ /* 0x000fea0003800000 */
.L_x_15:
[----:B------:R-:W-:Y:S06]  /*1350*/  BAR.SYNC.DEFER_BLOCKING 0x0 ;  /* 0x0000000000007b1d */ /* 0x000fec0000010000 */
.L_x_16:
[----:B------:R-:W-:Y:S05]  /*1360*/  @!P4 BRA `(.L_x_17) ;  /* 0x0000006c0040c947 */ /* 0x000fea0003800000 */
[----:B------:R-:W-:-:S13]  /*1370*/  ISETP.GT.U32.AND P0, PT, R38, 0x1, PT ;  /* 0x000000012600780c */ /* 0x000fda0003f04070 */
[----:B------:R-:W-:Y:S05]  /*1380*/  @P0 EXIT ;  /* 0x000000000000094d */ /* 0x000fea0003800000 */
.L_x_18:
[----:B------:R-:W-:-:S08]  /*1390*/  NOP ;  /* 0x0000000000007918 */ /* 0x000fd00000000000 */
[----:B------:R-:W0:Y:S02]  /*13a0*/  USETMAXREG.TRY_ALLOC.CTAPOOL UP0, 0xe8 ;  /* 0x000000e8000079c8 */ /* 0x000e240008000600 */
[----:B0-----:R-:W-:-:S13]  /*13b0*/  PLOP3.LUT P0, PT, PT, PT, UP0, 0x80, 0x0 ;  /* 0x000000000000781c */ /* 0x001fda0003f0f008 */
[----:B------:R-:W-:Y:S05]  /*13c0*/  @!P0 BRA `(.L_x_18) ;  /* 0xfffffffc00f08947 */ /* 0x000fea000383ffff */
[----:B------:R-:W-:-:S13]  /*13d0*/  LOP3.LUT P0, RZ, R20, 0xff, RZ, 0xc0, !PT ;  /* 0x000000ff14ff7812 */ /* 0x000fda000780c0ff */
[----:B------:R-:W-:Y:S05]  /*13e0*/  @!P0 EXIT ;  /* 0x000000000000894d */ /* 0x000fea0003800000 */
[----:B------:R-:W0:Y:S01]  /*13f0*/  S2UR UR6, SR_CgaCtaId ;  /* 0x00000000000679c3 */ /* 0x000e220000008800 */
[CC--:B------:R-:W-:Y:S01]  /*1400*/  LEA.HI R11, R19.reuse, R10.reuse, RZ, 0x2 ;  /* 0x0000000a130b7211 */ /* 0x0c0fe200078f10ff */
[----:B------:R-:W-:Y:S01]  /*1410*/  UIADD3 UR7, UR15, -0x1, URZ ;  /* 0xffffffff0f077890 */ /* 0x000fe2000fffe03f */
[----:B------:R-:W-:Y:S01]  /*1420*/  LEA.HI R19, R19, R10, RZ, 0x5 ;  /* 0x0000000a13137211 */ /* 0x000fe200078f28ff */
[----:B------:R-:W-:Y:S01]  /*1430*/  UMOV UR12, 0x400 ;  /* 0x00000400000c7882 */ /* 0x000fe20000000000 */
[--C-:B------:R-:W-:Y:S01]  /*1440*/  SHF.R.S32.HI R18, RZ, 0x2, R11.reuse ;  /* 0x00000002ff127819 */ /* 0x100fe2000001140b */
[----:B------:R-:W-:Y:S01]  /*1450*/  UISETP.LT.AND UP0, UPT, UR13, 0x1, UPT ;  /* 0x000000010d00788c */ /* 0x000fe2000bf01270 */
[----:B------:R-:W-:Y:S01]  /*1460*/  SHF.R.S32.HI R17, RZ, 0x1f, R11 ;  /* 0x0000001fff117819 */ /* 0x000fe2000001140b */
[----:B------:R-:W-:Y:S01]  /*1470*/  USHF.L.U32 UR20, UR13, 0x1, URZ ;  /* 0x000000010d147899 */ /* 0x000fe2000800063f */
[----:B------:R-:W-:Y:S01]  /*1480*/  LOP3.LUT R11, R11, 0xfffffffc, RZ, 0xc0, !PT ;  /* 0xfffffffc0b0b7812 */ /* 0x000fe200078ec0ff */
[----:B------:R-:W-:Y:S01]  /*1490*/  USEL UR14, UR13, 0x1, UP0 ;  /* 0x000000010d0e7887 */ /* 0x000fe20008000000 */
[----:B------:R-:W-:Y:S01]  /*14a0*/  LEA.HI R17, R17, R18, RZ, 0x3 ;  /* 0x0000001211117211 */ /* 0x000fe200078f18ff */
[----:B------:R-:W-:Y:S01]  /*14b0*/  UISETP.NE.AND UP0, UPT, UR7, URZ, UPT ;  /* 0x0000003f0700728c */ /* 0x000fe2000bf05270 */
[----:B------:R-:W-:Y:S01]  /*14c0*/  LOP3.LUT R148, R7, 0x1, RZ, 0xfc, !PT ;  /* 0x0000000107947812 */ /* 0x000fe200078efcff */
[----:B------:R-:W-:Y:S01]  /*14d0*/  IMAD.IADD R16, R10, 0x1, -R11 ;  /* 0x000000010a107824 */ /* 0x000fe200078e0a0b */
[----:B------:R-:W-:Y:S01]  /*14e0*/  LOP3.LUT R17, R17, 0xfffffff8, RZ, 0xc0, !PT ;  /* 0xfffffff811117812 */ /* 0x000fe200078ec0ff */
[----:B------:R-:W-:-:S04]  /*14f0*/  UIADD3 UR14, -UR14, UR13, URZ ;  /* 0x0000000d0e0e7290 */ /* 0x000fc8000fffe13f */
[----:B------:R-:W-:Y:S01]  /*1500*/  IMAD.IADD R18, R18, 0x1, -R17 ;  /* 0x0000000112127824 */ /* 0x000fe200078e0a11 */
[----:B------:R-:W-:Y:S01]  /*1510*/  SHF.R.S32.HI R17, RZ, 0x5, R19 ;  /* 0x00000005ff117819 */ /* 0x000fe20000011413 */
[----:B0-----:R-:W-:-:S03]  /*1520*/  ULEA UR12, UR6, UR12, 0x18 ;  /* 0x0000000c060c7291 */ /* 0x001fc6000f8ec03f */
[--C-:B------:R-:W-:Y:S01]  /*1530*/  SHF.R.S32.HI R19, RZ, 0x1f, R18.reuse ;  /* 0x0000001fff137819 */ /* 0x100fe20000011412 */
[----:B------:R-:W-:Y:S01]  /*1540*/  USHF.L.U32 UR6, UR7, 0x3, URZ ;  /* 0x0000000307067899 */ /* 0x000fe2000800063f */
[C-C-:B------:R-:W-:Y:S01]  /*1550*/  IMAD R20, R17.reuse, -0x10, -R18.reuse ;  /* 0xfffffff011147824 */ /* 0x140fe200078e0a12 */
[----:B------:R-:W-:Y:S02]  /*1560*/  USEL UR7, URZ, 0x1, UP0 ;  /* 0x000000013f077887 */ /* 0x000fe40008000000 */
[----:B------:R-:W-:Y:S01]  /*1570*/  ULOP3.LUT UR6, UR6, 0x8, URZ, 0xc0, !UPT ;  /* 0x0000000806067892 */ /* 0x000fe2000f8ec03f */
[----:B------:R-:W-:Y:S01]  /*1580*/  IMAD.WIDE R10, R17, 0x10, R18 ;  /* 0x00000010110a7825 */ /* 0x000fe200078e0212 */
[----:B------:R-:W-:Y:S02]  /*1590*/  UIADD3 UR21, UR12, 0x40, URZ ;  /* 0x000000400c157890 */ /* 0x000fe4000fffe03f */
[----:B------:R-:W-:Y:S01]  /*15a0*/  ULOP3.LUT UR22, UR6, 0x8, URZ, 0x3c, !UPT ;  /* 0x0000000806167892 */ /* 0x000fe2000f8e3c3f */
[----:B------:R-:W-:Y:S01]  /*15b0*/  IMAD.U32 R150, RZ, RZ, UR7 ;  /* 0x00000007ff967e24 */ /* 0x000fe2000f8e00ff */
[----:B------:R-:W-:-:S02]  /*15c0*/  ULOP3.LUT UR16, UR6, 0x18, URZ, 0x3c, !UPT ;  /* 0x0000001806107892 */ /* 0x000fc4000f8e3c3f */
[----:B------:R-:W-:Y:S01]  /*15d0*/  ULEA UR15, UR15, UR21, 0x3 ;  /* 0x000000150f0f7291 */ /* 0x000fe2000f8e183f */
[----:B------:R-:W-:Y:S02]  /*15e0*/  ULDC UR6, c[0x0][0x284] ;  /* 0x0000a10000067ab9 */ /* 0x000fe40000000800 */
[----:B------:R-:W-:-:S09]  /*15f0*/  VIADD R17, R20, UR6 ;  /* 0x0000000614117c36 */ /* 0x000fd20008000000 */
.L_x_173:
[----:B------:R-:W-:Y:S01]  /*1600*/  SHF.L.U32 R18, R150, 0x1f, RZ ;  /* 0x0000001f96127819 */ /* 0x000fe200000006ff */
[----:B------:R-:W0:Y:S01]  /*1610*/  LDC R19, c[0x0][0x28c] ;  /* 0x0000a300ff137b82 */ /* 0x000e220000000800 */
[----:B------:R-:W-:Y:S01]  /*1620*/  UMOV UR6, URZ ;  /* 0x0000003f00067c82 */ /* 0x000fe20008000000 */
[----:B------:R-:W-:Y:S01]  /*1630*/  UMOV UR17, UR5 ;  /* 0x0000000500117c82 */ /* 0x000fe20008000000 */
[----:B-1----:R-:W1:Y:S01]  /*1640*/  SYNCS.PHASECHK.TRANS64.TRYWAIT P0, [UR15+-0x8], R18 ;  /* 0xfffff812ff0075a7 */ /* 0x002e62000800014f */
[----:B0-----:R-:W-:Y:S01]  /*1650*/  ISETP.GE.AND P1, PT, R19, 0x1, PT ;  /* 0x000000011300780c */ /* 0x001fe20003f26270 */
[----:B-1-34-:R-:W-:-:S12]  /*1660*/  @!P0 BRA `(.L_x_19) ;  /* 0x0000007800988947 */ /* 0x01afd80003800000 */
.L_x_194:
[----:B------:R-:W-:Y:S01]  /*1670*/  UMOV UR7, URZ ;  /* 0x0000003f00077c82 */ /* 0x000fe20008000000 */
[----:B------:R-:W-:Y:S01]  /*1680*/  UMOV UR8, URZ ;  /* 0x0000003f00087c82 */ /* 0x000fe20008000000 */
[----:B------:R-:W-:Y:S02]  /*1690*/  CS2R R88, SRZ ;  /* 0x0000000000587805 */ /* 0x000fe4000001ff00 */
[----:B------:R-:W-:Y:S02]  /*16a0*/  CS2R R22, SRZ ;  /* 0x0000000000167805 */ /* 0x000fe4000001ff00 */
[----:B------:R-:W-:Y:S02]  /*16b0*/  CS2R R90, SRZ ;  /* 0x00000000005a7805 */ /* 0x000fe4000001ff00 */
[----:B------:R-:W-:Y:S02]  /*16c0*/  CS2R R92, SRZ ;  /* 0x00000000005c7805 */ /* 0x000fe4000001ff00 */
[----:B------:R-:W-:-:S02]  /*16d0*/  CS2R R94, SRZ ;  /* 0x00000000005e7805 */ /* 0x000fc4000001ff00 */
[----:B------:R-:W-:Y:S02]  /*16e0*/  CS2R R96, SRZ ;  /* 0x0000000000607805 */ /* 0x000fe4000001ff00 */
        /* <DEDUP_REMOVED lines=24> */
[----:B------:R-:W-:Y:S01]  /*1870*/  CS2R R146, SRZ ;  /* 0x0000000000927805 */ /* 0x000fe2000001ff00 */
[----:B------:R-:W-:Y:S01]  /*1880*/  IMAD.MOV.U32 R149, RZ, RZ, RZ ;  /* 0x000000ffff957224 */ /* 0x000fe200078e00ff */
[----:B------:R-:W-:Y:S01]  /*1890*/  CS2R R24, SRZ ;  /* 0x0000000000187805 */ /* 0x000fe2000001ff00 */
[----:B------:R-:W-:Y:S01]  /*18a0*/  IMAD.MOV.U32 R151, RZ, RZ, RZ ;  /* 0x000000ffff977224 */ /* 0x000fe200078e00ff */
[----:B------:R-:W-:Y:S01]  /*18b0*/  CS2R R26, SRZ ;  /* 0x00000000001a7805 */ /* 0x000fe2000001ff00 */
[----:B------:R-:W-:Y:S01]  /*18c0*/  IMAD.U32 R152, RZ, RZ, UR4 ;  /* 0x00000004ff987e24 */ /* 0x000fe2000f8e00ff */
        /* <DEDUP_REMOVED lines=29> */
[----:B------:R-:W-:Y:S01]  /*1aa0*/  CS2R R86, SRZ ;  /* 0x0000000000567805 */ /* 0x000fe2000001ff00 */
[----:B------:R-:W-:Y:S06]  /*1ab0*/  @!P1 BRA `(.L_x_20) ;  /* 0x0000000800289947 */ /* 0x000fec0003800000 */
[----:B------:R-:W-:-:S13]  /*1ac0*/  ISETP.NE.AND P1, PT, R148, 0x3, PT ;  /* 0x000000039400780c */ /* 0x000fda0003f25270 */
[----:B------:R-:W-:Y:S05]  /*1ad0*/  @!P1 BRA `(.L_x_21) ;  /* 0x0000000000049947 */ /* 0x000fea0003800000 */
[----:B------:R-:W-:Y:S01]  /*1ae0*/  BPT.TRAP 0x1 ;  /* 0x000000040000795c */ /* 0x000fe20000300000 */
.L_x_21:
[----:B------:R-:W-:Y:S01]  /*1af0*/  ULEA UR6, UR5, UR12, 0x3 ;  /* 0x0000000c05067291 */ /* 0x000fe2000f8e183f */
[----:B0-----:R-:W-:-:S05]  /*1b00*/  IMAD.U32 R18, RZ, RZ, UR4 ;  /* 0x00000004ff127e24 */ /* 0x001fca000f8e00ff */
[----:B------:R-:W-:-:S04]  /*1b10*/  SHF.L.U32 R18, R18, 0x1f, RZ ;  /* 0x0000001f12127819 */ /* 0x000fc800000006ff */
[----:B------:R0:W1:Y:S01]  /*1b20*/  SYNCS.PHASECHK.TRANS64.TRYWAIT P0, [UR6], R18 ;  /* 0x00000012ff0075a7 */ /* 0x0000620008000146 */
[----:B------:R-:W-:Y:S05]  /*1b30*/  @!P1 BRA `(.L_x_22) ;  /* 0x0000000000049947 */ /* 0x000fea0003800000 */
[----:B------:R-:W-:Y:S01]  /*1b40*/  BPT.TRAP 0x1 ;  /* 0x000000040000795c */ /* 0x000fe20000300000 */
.L_x_22:
[----:B-1----:R-:W-:Y:S05]  /*1b50*/  @P0 BRA `(.L_x_23) ;  /* 0x0000000000080947 */ /* 0x002fea0003800000 */
[----:B------:R-:W1:Y:S02]  /*1b60*/  SYNCS.PHASECHK.TRANS64.TRYWAIT P0, [UR6], R18 ;  /* 0x00000012ff0075a7 */ /* 0x000e640008000146 */
[----:B-1----:R-:W-:Y:S05]  /*1b70*/  @!P0 BRA `(.L_x_24) ;  /* 0x00000074006c8947 */ /* 0x002fea0003800000 */
.L_x_23:
[----:B------:R-:W-:Y:S01]  /*1b80*/  UIADD3 UR7, UR12, 0x1900, URZ ;  /* 0x000019000c077890 */ /* 0x000fe2000fffe03f */
[----:B------:R-:W-:Y:S01]  /*1b90*/  WARPGROUP.ARRIVE ;  /* 0x00000000000079c5 */ /* 0x000fe20000000000 */
[----:B------:R-:W-:Y:S01]  /*1ba0*/  UIADD3 UR6, UR12, 0x100, URZ ;  /* 0x000001000c067890 */ /* 0x000fe2000fffe03f */
[----:B------:R-:W-:Y:S01]  /*1bb0*/  CS2R R88, SRZ ;  /* 0x0000000000587805 */ /* 0x000fe2000001ff00 */
[----:B------:R-:W-:Y:S01]  /*1bc0*/  USHF.R.U32.HI UR7, URZ, 0x4, UR7 ;  /* 0x000000043f077899 */ /* 0x000fe20008011607 */
[----:B------:R-:W-:Y:S01]  /*1bd0*/  CS2R R22, SRZ ;  /* 0x0000000000167805 */ /* 0x000fe2000001ff00 */
[----:B------:R-:W-:Y:S01]  /*1be0*/  USHF.R.U32.HI UR6, URZ, 0x4, UR6 ;  /* 0x000000043f067899 */ /* 0x000fe20008011606 */
[----:B------:R-:W-:Y:S01]  /*1bf0*/  CS2R R90, SRZ ;  /* 0x00000000005a7805 */ /* 0x000fe2000001ff00 */
[----:B------:R-:W-:Y:S01]  /*1c00*/  ULOP3.LUT UR7, UR7, 0x3fff, URZ, 0xc0, !UPT ;  /* 0x00003fff07077892 */ /* 0x000fe2000f8ec03f */
[----:B------:R-:W-:Y:S01]  /*1c10*/  CS2R R92, SRZ ;  /* 0x00000000005c7805 */ /* 0x000fe2000001ff00 */
[----:B------:R-:W-:Y:S01]  /*1c20*/  ULOP3.LUT UR6, UR6, 0x3fff, URZ, 0xc0, !UPT ;  /* 0x00003fff06067892 */ /* 0x000fe2000f8ec03f */
[----:B------:R-:W-:Y:S01]  /*1c30*/  CS2R R94, SRZ ;  /* 0x00000000005e7805 */ /* 0x000fe2000001ff00 */
[----:B------:R-:W-:Y:S01]  /*1c40*/  ULOP3.LUT UR7, UR7, 0x10000, URZ, 0xfc, !UPT ;  /* 0x0001000007077892 */ /* 0x000fe2000f8efc3f */
[----:B------:R-:W-:Y:S01]  /*1c50*/  CS2R R96, SRZ ;  /* 0x0000000000607805 */ /* 0x000fe2000001ff00 */
[----:B------:R-:W-:Y:S01]  /*1c60*/  ULOP3.LUT UR6, UR6, 0x10000, URZ, 0xfc, !UPT ;  /* 0x0001000006067892 */ /* 0x000fe2000f8efc3f */
[----:B------:R-:W-:Y:S01]  /*1c70*/  CS2R R98, SRZ ;  /* 0x0000000000627805 */ /* 0x000fe2000001ff00 */
[----:B------:R-:W-:Y:S01]  /*1c80*/  ULEA UR10, UR5, UR7, 0x8 ;  /* 0x00000007050a7291 */ /* 0x000fe2000f8e403f */
[----:B------:R-:W-:Y:S01]  /*1c90*/  CS2R R102, SRZ ;  /* 0x0000000000667805 */ /* 0x000fe2000001ff00 */
[----:B------:R-:W-:Y:S01]  /*1ca0*/  ULEA UR8, UR5, UR6, 0x7 ;  /* 0x0000000605087291 */ /* 0x000fe2000f8e383f */
[----:B------:R-:W-:Y:S01]  /*1cb0*/  CS2R R100, SRZ ;  /* 0x0000000000647805 */ /* 0x000fe2000001ff00 */
[----:B------:R-:W-:Y:S01]  /*1cc0*/  ULDC UR7, c[0x0][0x50c] ;  /* 0x0001430000077ab9 */ /* 0x000fe20000000800 */
[----:B------:R-:W-:Y:S01]  /*1cd0*/  UMOV UR9, 0xc0000010 ;  /* 0xc000001000097882 */ /* 0x000fe20000000000 */
[----:B------:R-:W-:Y:S01]  /*1ce0*/  UISETP.NE.AND UP0, UPT, UR7, 0x1, UPT ;  /* 0x000000010700788c */ /* 0x000fe2000bf05270 */
[----:B------:R-:W-:Y:S01]  /*1cf0*/  CS2R R104, SRZ ;  /* 0x0000000000687805 */ /* 0x000fe2000001ff00 */
[----:B------:R-:W-:Y:S01]  /*1d00*/  UMOV UR11, 0xc0000010 ;  /* 0xc0000010000b7882 */ /* 0x000fe20000000000 */
[----:B------:R-:W-:Y:S01]  /*1d10*/  UMOV UR6, 0x1 ;  /* 0x0000000100067882 */ /* 0x000fe20000000000 */
[----:B------:R-:W-:Y:S01]  /*1d20*/  USEL UR7, URZ, 0x1, UP0 ;  /* 0x000000013f077887 */ /* 0x000fe20008000000 */
[----:B------:R-:W-:Y:S01]  /*1d30*/  QGMMA.64x128x32.F32.E5M2.E5M2 R24, gdesc[UR8], RZ, !UPT, gsb0 ;  /* 0x01e00000081879f3 */ /* 0x000fe2000c0038ff */
[----:B------:R-:W-:-:S02]  /*1d40*/  CS2R R106, SRZ ;  /* 0x00000000006a7805 */ /* 0x000fc4000001ff00 */
[----:B------:R-:W-:Y:S02]  /*1d50*/  CS2R R108, SRZ ;  /* 0x00000000006c7805 */ /* 0x000fe4000001ff00 */
[----:B------:R-:W-:Y:S02]  /*1d60*/  CS2R R110, SRZ ;  /* 0x00000000006e7805 */ /* 0x000fe4000001ff00 */
[----:B------:R-:W-:Y:S02]  /*1d70*/  CS2R R112, SRZ ;  /* 0x0000000000707805 */ /* 0x000fe4000001ff00 */
[----:B------:R-:W-:Y:S02]  /*1d80*/  ISETP.NE.AND P0, PT, RZ, UR7, PT ;  /* 0x00000007ff007c0c */ /* 0x000fe4000bf05270 */
        /* <DEDUP_REMOVED lines=16> */
[----:B------:R-:W-:Y:S01]  /*1e90*/  CS2R R146, SRZ ;  /* 0x0000000000927805 */ /* 0x000fe2000001ff00 */
[----:B------:R-:W-:Y:S02]  /*1ea0*/  IMAD.MOV.U32 R149, RZ, RZ, RZ ;  /* 0x000000ffff957224 */ /* 0x000fe400078e00ff */
[----:B------:R-:W-:Y:S01]  /*1eb0*/  IMAD.MOV.U32 R151, RZ, RZ, RZ ;  /* 0x000000ffff977224 */ /* 0x000fe200078e00ff */
[----:B------:R-:W-:Y:S06]  /*1ec0*/  @!P0 BRA `(.L_x_25) ;  /* 0x0000000400088947 */ /* 0x000fec0003800000 */
[----:B------:R-:W-:Y:S02]  /*1ed0*/  WARPGROUP.DEPBAR.LE gsb0, 0x0 ;  /* 0x00008000000079c5 */ /* 0x000fe40000010000 */
[----:B------:R-:W-:-:S01]  /*1ee0*/  FADD R151, RZ, R24 ;  /* 0x00000018ff977221 */ /* 0x000fc20000000000 */
[----:B------:R-:W-:Y:S01]  /*1ef0*/  FADD R146, RZ, R25 ;  /* 0x00000019ff927221 */ /* 0x000fe20000000000 */
        /* <DEDUP_REMOVED lines=62> */
[----:B------:R-:W-:-:S06]  /*22e0*/  UMOV UR6, URZ ;  /* 0x0000003f00067c82 */ /* 0x000fcc0008000000 */
.L_x_25:
[----:B------:R-:W-:-:S04]  /*22f0*/  UIADD3 UR17, UR5, 0x1, URZ ;  /* 0x0000000105117890 */ /* 0x000fc8000fffe03f */
[----:B------:R-:W-:-:S04]  /*2300*/  UISETP.NE.AND UP0, UPT, UR17, 0x3, UPT ;  /* 0x000000031100788c */ /* 0x000fc8000bf05270 */
[----:B------:R-:W-:Y:S02]  /*2310*/  USEL UR8, URZ, 0x1, UP0 ;  /* 0x000000013f087887 */ /* 0x000fe40008000000 */
[----:B------:R-:W-:Y:S02]  /*2320*/  USEL UR17, UR17, URZ, UP0 ;  /* 0x0000003f11117287 */ /* 0x000fe40008000000 */
[----:B------:R-:W-:-:S06]  /*2330*/  ULOP3.LUT UR8, UR4, UR8, URZ, 0x3c, !UPT ;  /* 0x0000000804087292 */ /* 0x000fcc000f8e3c3f */
[----:B------:R-:W-:Y:S01]  /*2340*/  IMAD.U32 R152, RZ, RZ, UR8 ;  /* 0x00000008ff987e24 */ /* 0x000fe2000f8e00ff */
[----:B------:R-:W-:-:S06]  /*2350*/  UMOV UR8, 0x1 ;  /* 0x0000000100087882 */ /* 0x000fcc0000000000 */
.L_x_20:
[----:B------:R-:W-:-:S06]  /*2360*/  UISETP.GE.AND UP0, UPT, UR14, 0x1, UPT ;  /* 0x000000010e00788c */ /* 0x000fcc000bf06270 */
[----:B------:R-:W-:-:S13]  /*2370*/  PLOP3.LUT P0, PT, PT, PT, UP0, 0x80, 0x0 ;  /* 0x000000000000781c */ /* 0x000fda0003f0f008 */
[----:B------:R-:W-:Y:S05]  /*2380*/  @!P0 BRA `(.L_x_26) ;  /* 0x0000000400f48947 */ /* 0x000fea0003800000 */
[----:B01----:R-:W-:Y:S01]  /*2390*/  IMAD.U32 R18, RZ, RZ, UR14 ;  /* 0x0000000eff127e24 */ /* 0x003fe2000f8e00ff */
[----:B------:R-:W-:Y:S01]  /*23a0*/  ULDC UR23, c[0x0][0x50c] ;  /* 0x0001430000177ab9 */ /* 0x000fe20000000800 */
[----:B------:R-:W-:-:S07]  /*23b0*/  IMAD.U32 R19, RZ, RZ, UR5 ;  /* 0x00000005ff137e24 */ /* 0x000fce000f8e00ff */
.L_x_34:
[----:B------:R-:W-:-:S13]  /*23c0*/  ISETP.NE.AND P1, PT, R148, 0x3, PT ;  /* 0x000000039400780c */ /* 0x000fda0003f25270 */
[----:B------:R-:W-:Y:S05]  /*23d0*/  @!P1 BRA `(.L_x_27) ;  /* 0x0000000000049947 */ /* 0x000fea0003800000 */
[----:B------:R-:W-:Y:S01]  /*23e0*/  BPT.TRAP 0x1 ;  /* 0x000000040000795c */ /* 0x000fe20000300000 */
.L_x_27:
[----:B------:R-:W-:Y:S01]  /*23f0*/  ULEA UR9, UR17, UR12, 0x3 ;  /* 0x0000000c11097291 */ /* 0x000fe2000f8e183f */
[----:B------:R-:W-:-:S08]  /*2400*/  SHF.L.U32 R20, R152, 0x1f, RZ ;  /* 0x0000001f98147819 */ /* 0x000fd000000006ff */
[----:B------:R0:W1:Y:S01]  /*2410*/  SYNCS.PHASECHK.TRANS64.TRYWAIT P0, [UR9], R20 ;  /* 0x00000014ff0075a7 */ /* 0x0000620008000149 */
[----:B------:R-:W-:Y:S05]  /*2420*/  @!P1 BRA `(.L_x_28) ;  /* 0x0000000000049947 */ /* 0x000fea0003800000 */
[----:B------:R-:W-:Y:S01]  /*2430*/  BPT.TRAP 0x1 ;  /* 0x000000040000795c */ /* 0x000fe20000300000 */
.L_x_28:
[----:B-1----:R-:W-:Y:S05]  /*2440*/  @P0 BRA `(.L_x_29) ;  /* 0x0000000000080947 */ /* 0x002fea0003800000 */
[----:B------:R-:W1:Y:S02]  /*2450*/  SYNCS.PHASECHK.TRANS64.TRYWAIT P0, [UR9], R20 ;  /* 0x00000014ff0075a7 */ /* 0x000e640008000149 */
[----:B-1----:R-:W-:Y:S05]  /*2460*/  @!P0 BRA `(.L_x_30) ;  /* 0x0000006c00488947 */ /* 0x002fea0003800000 */
.L_x_29:
[----:B------:R-:W-:Y:S01]  /*2470*/  UIADD3 UR9, UR12, 0x100, URZ ;  /* 0x000001000c097890 */ /* 0x000fe2000fffe03f */
[----:B------:R-:W-:Y:S01]  /*2480*/  WARPGROUP.ARRIVE ;  /* 0x00000000000079c5 */ /* 0x000fe20000000000 */
[----:B------:R-:W-:Y:S02]  /*2490*/  UIADD3 UR10, UR12, 0x1900, URZ ;  /* 0x000019000c0a7890 */ /* 0x000fe4000fffe03f */
[----:B------:R-:W-:Y:S02]  /*24a0*/  UISETP.NE.AND UP0, UPT, UR7, URZ, UPT ;  /* 0x0000003f0700728c */ /* 0x000fe4000bf05270 */
[----:B------:R-:W-:Y:S02]  /*24b0*/  USHF.R.U32.HI UR9, URZ, 0x4, UR9 ;  /* 0x000000043f097899 */ /* 0x000fe40008011609 */
[----:B------:R-:W-:Y:S02]  /*24c0*/  USHF.R.U32.HI UR10, URZ, 0x4, UR10 ;  /* 0x000000043f0a7899 */ /* 0x000fe4000801160a */
[----:B------:R-:W-:-:S02]  /*24d0*/  USEL UR8, UR8, URZ, !UP0 ;  /* 0x0000003f08087287 */ /* 0x000fc4000c000000 */
[----:B------:R-:W-:Y:S02]  /*24e0*/  ULOP3.LUT UR9, UR9, 0x3fff, URZ, 0xc0, !UPT ;  /* 0x00003fff09097892 */ /* 0x000fe4000f8ec03f */
[----:B------:R-:W-:Y:S02]  /*24f0*/  ULOP3.LUT UR10, UR10, 0x3fff, URZ, 0xc0, !UPT ;  /* 0x00003fff0a0a7892 */ /* 0x000fe4000f8ec03f */
[----:B------:R-:W-:Y:S02]  /*2500*/  UISETP.NE.U32.AND UP0, UPT, UR8, URZ, UPT ;  /* 0x0000003f0800728c */ /* 0x000fe4000bf05070 */
[----:B------:R-:W-:Y:S02]  /*2510*/  ULOP3.LUT UR8, UR9, 0x10000, URZ, 0xfc, !UPT ;  /* 0x0001000009087892 */ /* 0x000fe4000f8efc3f */
[----:B------:R-:W-:Y:S02]  /*2520*/  ULOP3.LUT UR10, UR10, 0x10000, URZ, 0xfc, !UPT ;  /* 0x000100000a0a7892 */ /* 0x000fe4000f8efc3f */
[----:B------:R-:W-:-:S02]  /*2530*/  ULEA UR8, UR17, UR8, 0x7 ;  /* 0x0000000811087291 */ /* 0x000fc4000f8e383f */
[----:B------:R-:W-:Y:S01]  /*2540*/  ULEA UR10, UR17, UR10, 0x8 ;  /* 0x0000000a110a7291 */ /* 0x000fe2000f8e403f */
[----:B------:R-:W-:Y:S01]  /*2550*/  UMOV UR9, 0xc0000010 ;  /* 0xc000001000097882 */ /* 0x000fe20000000000 */
[----:B------:R-:W-:Y:S01]  /*2560*/  UMOV UR11, 0xc0000010 ;  /* 0xc0000010000b7882 */ /* 0x000fe20000000000 */
[----:B------:R-:W-:-:S06]  /*2570*/  UIADD3 UR6, UR6, 0x1, URZ ;  /* 0x0000000106067890 */ /* 0x000fcc000fffe03f */
[----:B------:R-:W-:Y:S01]  /*2580*/  QGMMA.64x128x32.F32.E5M2.E5M2 R24, gdesc[UR8], R24, UP0, gsb0 ;  /* 0x01e00000081879f3 */ /* 0x000fe2000b803818 */
[----:B------:R-:W-:-:S04]  /*2590*/  UISETP.NE.AND UP0, UPT, UR6, UR23, UPT ;  /* 0x000000170600728c */ /* 0x000fc8000bf05270 */
[----:B------:R-:W-:-:S06]  /*25a0*/  USEL UR7, URZ, 0x1, UP0 ;  /* 0x000000013f077887 */ /* 0x000fcc0008000000 */
[----:B------:R-:W-:Y:S01]  /*25b0*/  ISETP.NE.AND P0, PT, RZ, UR7, PT ;  /* 0x00000007ff007c0c */ /* 0x000fe2000bf05270 */
[----:B------:R-:W-:-:S12]  /*25c0*/  WARPGROUP.DEPBAR.LE gsb0, 0x1 ;  /* 0x00008000000079c5 */ /* 0x000fd80000010100 */
[----:B------:R-:W-:Y:S05]  /*25d0*/  @!P0 BRA `(.L_x_31) ;  /* 0x0000000400088947 */ /* 0x000fea0003800000 */
[----:B------:R-:W-:Y:S02]  /*25e0*/  WARPGROUP.DEPBAR.LE gsb0, 0x0 ;  /* 0x00008000000079c5 */ /* 0x000fe40000010000 */
[----:B------:R-:W-:-:S01]  /*25f0*/  FADD R151, R24, R151 ;  /* 0x0000009718977221 */ /* 0x000fc20000000000 */
[----:B------:R-:W-:Y:S01]  /*2600*/  FADD R146, R25, R146 ;  /* 0x0000009219927221 */ /* 0x000fe20000000000 */
        /* <DEDUP_REMOVED lines=62> */
[----:B------:R-:W-:-:S06]  /*29f0*/  UMOV UR6, URZ ;  /* 0x0000003f00067c82 */ /* 0x000fcc0008000000 */
.L_x_31:
[----:B------:R-:W-:Y:S05]  /*2a00*/  @!P1 BRA `(.L_x_32) ;  /* 0x0000000000049947 */ /* 0x000fea0003800000 */
[----:B------:R-:W-:Y:S01]  /*2a10*/  BPT.TRAP 0x1 ;  /* 0x000000040000795c */ /* 0x000fe20000300000 */
.L_x_32:
[----:B------:R-:W-:-:S13]  /*2a20*/  ISETP.NE.AND P0, PT, R13, RZ, PT ;  /* 0x000000ff0d00720c */ /* 0x000fda0003f05270 */
[----:B01----:R-:W-:-:S05]  /*2a30*/  @P0 LEA R20, R19, UR12, 0x3 ;  /* 0x0000000c13140c11 */ /* 0x003fca000f8e18ff */
[----:B------:R-:W-:-:S05]  /*2a40*/  @P0 VIADD R21, R20, 0x18 ;  /* 0x0000001814150836 */ /* 0x000fca0000000000 */
[----:B------:R-:W-:-:S04]  /*2a50*/  @P0 PRMT R21, R12, 0x654, R21 ;  /* 0x000006540c150816 */ /* 0x000fc80000000015 */
[----:B------:R0:W-:Y:S01]  /*2a60*/  @P0 SYNCS.ARRIVE.TRANS64.RED.A1T0 RZ, [R21+URZ], RZ ;  /* 0x000000ff15ff09a7 */ /* 0x0001e2000810043f */
[----:B------:R-:W-:-:S13]  /*2a70*/  ISETP.GT.U32.AND P0, PT, R7, 0x1, PT ;  /* 0x000000010700780c */ /* 0x000fda0003f04070 */
[----:B0-----:R-:W-:Y:S05]  /*2a80*/  @P0 BRA `(.L_x_33) ;  /* 0x0000000000040947 */ /* 0x001fea0003800000 */
[----:B------:R-:W-:Y:S01]  /*2a90*/  BPT.TRAP 0x1 ;  /* 0x000000040000795c */ /* 0x000fe20000300000 */
.L_x_33:
[----:B------:R-:W-:Y:S01]  /*2aa0*/  UIADD3 UR17, UR17, 0x1, URZ ;  /* 0x0000000111117890 */ /* 0x000fe2000fffe03f */
[C---:B------:R-:W-:Y:S01]  /*2ab0*/  ISETP.GT.AND P1, PT, R18.reuse, 0x1, PT ;  /* 0x000000011200780c */ /* 0x040fe20003f24270 */
[----:B------:R-:W-:Y:S02]  /*2ac0*/  VIADD R19, R19, 0x1 ;  /* 0x0000000113137836 */ /* 0x000fe40000000000 */
[----:B------:R-:W-:Y:S01]  /*2ad0*/  UISETP.NE.AND UP0, UPT, UR17, 0x3, UPT ;  /* 0x000000031100788c */ /* 0x000fe2000bf05270 */
[----:B------:R-:W-:Y:S02]  /*2ae0*/  VIADD R18, R18, 0xffffffff ;  /* 0xffffffff12127836 */ /* 0x000fe40000000000 */
[C---:B------:R-:W-:Y:S01]  /*2af0*/  ISETP.NE.AND P0, PT, R19.reuse, 0x3, PT ;  /* 0x000000031300780c */ /* 0x040fe20003f05270 */
[----:B------:R-:W-:Y:S02]  /*2b00*/  USEL UR8, URZ, 0x1, UP0 ;  /* 0x000000013f087887 */ /* 0x000fe40008000000 */
[----:B------:R-:W-:Y:S01]  /*2b10*/  USEL UR17, UR17, URZ, UP0 ;  /* 0x0000003f11117287 */ /* 0x000fe20008000000 */
[----:B------:R-:W-:-:S03]  /*2b20*/  SEL R19, R19, RZ, P0 ;  /* 0x000000ff13137207 */ /* 0x000fc60000000000 */
[----:B------:R-:W-:Y:S01]  /*2b30*/  LOP3.LUT R152, R152, UR8, RZ, 0x3c, !PT ;  /* 0x0000000898987c12 */ /* 0x000fe2000f8e3cff */
[----:B------:R-:W-:Y:S01]  /*2b40*/  UMOV UR8, 0x1 ;  /* 0x0000000100087882 */ /* 0x000fe20000000000 */
[----:B------:R-:W-:Y:S06]  /*2b50*/  @P1 BRA `(.L_x_34) ;  /* 0xfffffff800181947 */ /* 0x000fec000383ffff */
.L_x_26:
[----:B------:R-:W-:Y:S01]  /*2b60*/  UISETP.NE.AND UP0, UPT, UR6, URZ, UPT ;  /* 0x0000003f0600728c */ /* 0x000fe2000bf05270 */
[----:B01----:R-:W0:Y:S01]  /*2b70*/  LDC R18, c[0x0][0x28c] ;  /* 0x0000a300ff127b82 */ /* 0x003e220000000800 */
[----:B------:R-:W-:Y:S02]  /*2b80*/  IMAD.U32 R19, RZ, RZ, UR22 ;  /* 0x00000016ff137e24 */ /* 0x000fe4000f8e00ff */
[----:B------:R-:W-:-:S06]  /*2b90*/  USEL UR6, URZ, 0x1, !UP0 ;  /* 0x000000013f067887 */ /* 0x000fcc000c000000 */
[----:B------:R-:W-:-:S13]  /*2ba0*/  ISETP.NE.AND P0, PT, RZ, UR6, PT ;  /* 0x00000006ff007c0c */ /* 0x000fda000bf05270 */
[----:B------:R-:W-:Y:S05]  /*2bb0*/  @!P0 BRA `(.L_x_35) ;  /* 0x0000000400048947 */ /* 0x000fea0003800000 */
[----:B------:R-:W-:Y:S02]  /*2bc0*/  WARPGROUP.DEPBAR.LE gsb0, 0x0 ;  /* 0x00008000000079c5 */ /* 0x000fe40000010000 */
[----:B------:R-:W-:Y:S01]  /*2bd0*/  FADD R151, R24, R151 ;  /* 0x0000009718977221 */ /* 0x000fe20000000000 */
        /* <DEDUP_REMOVED lines=62> */
[----:B------:R-:W-:-:S07]  /*2fc0*/  FADD R88, R88, R87 ;  /* 0x0000005758587221 */ /* 0x000fce0000000000 */
.L_x_35:
[----:B0-----:R-:W-:Y:S01]  /*2fd0*/  ISETP.GE.AND P0, PT, R18, 0x1, PT ;  /* 0x000000011200780c */ /* 0x001fe20003f06270 */
[----:B------:R0:W-:Y:S01]  /*2fe0*/  SYNCS.ARRIVE.TRANS64.A1T0 RZ, [R19+UR21], RZ ;  /* 0x000000ff13ff79a7 */ /* 0x0001e20008100015 */
[----:B------:R-:W-:-:S11]  /*2ff0*/  WARPGROUP.DEPBAR.LE gsb0, 0x0 ;  /* 0x00008000000079c5 */ /* 0x000fd60000010000 */
[----:B------:R-:W-:Y:S05]  /*3000*/  @!P0 BRA `(.L_x_36) ;  /* 0x0000000000488947 */ /* 0x000fea0003800000 */
[----:B------:R-:W-:-:S13]  /*3010*/  ISETP.NE.AND P0, PT, R148, 0x3, PT ;  /* 0x000000039400780c */ /* 0x000fda0003f05270 */
[----:B------:R-:W-:Y:S05]  /*3020*/  @!P0 BRA `(.L_x_37) ;  /* 0x0000000000048947 */ /* 0x000fea0003800000 */
[----:B------:R-:W-:Y:S01]  /*3030*/  BPT.TRAP 0x1 ;  /* 0x000000040000795c */ /* 0x000fe20000300000 */
.L_x_37:
[----:B------:R-:W-:-:S13]  /*3040*/  ISETP.NE.AND P0, PT, R13, RZ, PT ;  /* 0x000000ff0d00720c */ /* 0x000fda0003f05270 */
[----:B------:R-:W-:-:S05]  /*3050*/  VOTEU.ANY UP0, P0 ;  /* 0x00000000003f7886 */ /* 0x000fca0000000100 */
[----:B------:R-:W-:-:S06]  /*3060*/  @UP0 UIADD3 UR6, UR14, UR5, URZ ;  /* 0x000000050e060290 */ /* 0x000fcc000fffe03f */
[----:B------:R-:W-:Y:S02]  /*3070*/  IMAD.U32 R18, RZ, RZ, UR6 ;  /* 0x00000006ff127e24 */ /* 0x000fe4000f8e00ff */
[----:B------:R-:W-:Y:S02]  /*3080*/  IMAD.U32 R21, RZ, RZ, UR6 ;  /* 0x00000006ff157e24 */ /* 0x000fe4000f8e00ff */
[----:B0-----:R-:W-:-:S05]  /*3090*/  @P0 IMAD.WIDE.U32 R18, R18, -0x55555555, RZ ;  /* 0xaaaaaaab12120825 */ /* 0x001fca00078e00ff */
[----:B------:R-:W-:-:S05]  /*30a0*/  @P0 SHF.R.U32.HI R18, RZ, 0x1, R19 ;  /* 0x00000001ff120819 */ /* 0x000fca0000011613 */
[----:B------:R-:W-:-:S05]  /*30b0*/  @P0 IMAD R18, R18, -0x3, R21 ;  /* 0xfffffffd12120824 */ /* 0x000fca00078e0215 */
[----:B------:R-:W-:-:S05]  /*30c0*/  @P0 LEA R18, R18, UR12, 0x3 ;  /* 0x0000000c12120c11 */ /* 0x000fca000f8e18ff */
[----:B------:R-:W-:-:S05]  /*30d0*/  @P0 VIADD R19, R18, 0x18 ;  /* 0x0000001812130836 */ /* 0x000fca0000000000 */
[----:B------:R-:W-:-:S04]  /*30e0*/  @P0 PRMT R19, R12, 0x654, R19 ;  /* 0x000006540c130816 */ /* 0x000fc80000000013 */
[----:B------:R1:W-:Y:S01]  /*30f0*/  @P0 SYNCS.ARRIVE.TRANS64.RED.A1T0 RZ, [R19+URZ], RZ ;  /* 0x000000ff13ff09a7 */ /* 0x0003e2000810043f */
[----:B------:R-:W-:-:S13]  /*3100*/  ISETP.GT.U32.AND P0, PT, R7, 0x1, PT ;  /* 0x000000010700780c */ /* 0x000fda0003f04070 */
[----:B-1----:R-:W-:Y:S05]  /*3110*/  @P0 BRA `(.L_x_36) ;  /* 0x0000000000040947 */ /* 0x002fea0003800000 */
[----:B------:R-:W-:Y:S01]  /*3120*/  BPT.TRAP 0x1 ;  /* 0x000000040000795c */ /* 0x000fe20000300000 */
.L_x_36:
[----:B------:R-:W-:Y:S01]  /*3130*/  SHF.L.U32 R18, R150, 0x1f, RZ ;  /* 0x0000001f96127819 */ /* 0x000fe200000006ff */
[----:B------:R-:W-:Y:S01]  /*3140*/  UIADD3 UR5, UR20, UR5, URZ ;  /* 0x0000000514057290 */ /* 0x000fe2000fffe03f */
[----:B------:R-:W1:Y:S01]  /*3150*/  LDC R29, c[0x0][0x288] ;  /* 0x0000a200ff1d7b82 */ /* 0x000e620000000800 */
[----:B------:R-:W-:Y:S01]  /*3160*/  UISETP.GE.U32.AND UP1, UPT, UR20, 0x3, UPT ;  /* 0x000000031400788c */ /* 0x000fe2000bf26070 */
[----:B------:R-:W-:Y:S01]  /*3170*/  IMAD.SHL.U32 R26, R16, 0x2, RZ ;  /* 0x00000002101a7824 */ /* 0x000fe200078e00ff */
[----:B------:R-:W-:Y:S02]  /*3180*/  UISETP.GT.U32.AND UP0, UPT, UR5, 0x2, UPT ;  /* 0x000000020500788c */ /* 0x000fe4000bf04070 */
[----:B------:R-:W-:Y:S02]  /*3190*/  UIMAD.WIDE.U32 UR6, UR5, -0x55555555, URZ ;  /* 0xaaaaaaab050678a5 */ /* 0x000fe4000f8e003f */
[----:B------:R-:W-:Y:S01]  /*31a0*/  UISETP.LT.U32.AND UP0, UPT, UR20, 0x3, UP0 ;  /* 0x000000031400788c */ /* 0x000fe20008701070 */
[----:B------:R-:W4:Y:S01]  /*31b0*/  SYNCS.PHASECHK.TRANS64.TRYWAIT P0, [UR15+0x8], R18 ;  /* 0x00000812ff0075a7 */ /* 0x000f22000800014f */
[----:B------:R-:W-:Y:S01]  /*31c0*/  USHF.R.U32.HI UR6, URZ, 0x1, UR7 ;  /* 0x000000013f067899 */ /* 0x000fe20008011607 */
[----:B------:R-:W-:Y:S01]  /*31d0*/  SHF.R.S32.HI R27, RZ, 0x1f, R26 ;  /* 0x0000001fff1b7819 */ /* 0x000fe2000001141a */
[----:B------:R-:W-:-:S02]  /*31e0*/  USEL UR8, URZ, 0x1, !UP0 ;  /* 0x000000013f087887 */ /* 0x000fc4000c000000 */
[----:B------:R-:W-:Y:S02]  /*31f0*/  UIMAD UR5, UR6, -0x3, UR5 ;  /* 0xfffffffd060578a4 */ /* 0x000fe4000f8e0205 */
[----:B------:R-:W-:-:S04]  /*3200*/  ULOP3.LUT UR4, UR4, UR8, URZ, 0x3c, !UPT ;  /* 0x0000000804047292 */ /* 0x000fc8000f8e3c3f */
[----:B------:R-:W-:Y:S01]  /*3210*/  @UP1 ULOP3.LUT UR4, UR4, 0x1, UR6, 0x78, !UPT ;  /* 0x0000000104041892 */ /* 0x000fe2000f8e7806 */
[----:B-1--4-:R-:W-:Y:S11]  /*3220*/  @!P0 BRA `(.L_x_38) ;  /* 0x0000005c00f08947 */ /* 0x012ff60003800000 */
.L_x_195:
[----:B------:R-:W-:Y:S01]  /*3230*/  IMAD.SHL.U32 R28, R6, 0x40, RZ ;  /* 0x00000040061c7824 */ /* 0x000fe200078e00ff */
[----:B------:R-:W-:Y:S01]  /*3240*/  ULDC UR8, c[0x0][0x284] ;  /* 0x0000a10000087ab9 */ /* 0x000fe20000000800 */
[----:B------:R-:W-:Y:S01]  /*3250*/  IMAD.SHL.U32 R33, R5, 0x80, RZ ;  /* 0x0000008005217824 */ /* 0x000fe200078e00ff */
[----:B------:R-:W-:Y:S01]  /*3260*/  SHF.R.S32.HI R34, RZ, 0x1f, R4 ;  /* 0x0000001fff227819 */ /* 0x000fe20000011404 */
[----:B------:R-:W-:Y:S01]  /*3270*/  ULDC.64 UR6, c[0x0][0x5d0] ;  /* 0x0001740000067ab9 */ /* 0x000fe20000000a00 */
[----:B------:R-:W-:Y:S01]  /*3280*/  ISETP.GE.AND P0, PT, R28, UR8, PT ;  /* 0x000000081c007c0c */ /* 0x000fe2000bf06270 */
[----:B0-----:R-:W-:Y:S01]  /*3290*/  IMAD.WIDE.U32 R18, R4, UR6, R26 ;  /* 0x0000000604127c25 */ /* 0x001fe2000f8e001a */
[----:B------:R-:W-:Y:S02]  /*32a0*/  SHF.R.S32.HI R32, RZ, 0x1f, R33 ;  /* 0x0000001fff207819 */ /* 0x000fe40000011421 */
[C---:B------:R-:W-:Y:S01]  /*32b0*/  ISETP.GE.OR P0, PT, R33.reuse, R29, P0 ;  /* 0x0000001d2100720c */ /* 0x040fe20000706670 */
[----:B------:R-:W-:Y:S01]  /*32c0*/  IMAD R5, R34, UR6, RZ ;  /* 0x0000000622057c24 */ /* 0x000fe2000f8e02ff */
[----:B------:R-:W-:-:S03]  /*32d0*/  IADD3 R18, P1, R33, R18, RZ ;  /* 0x0000001221127210 */ /* 0x000fc60007f3e0ff */
[----:B------:R-:W-:-:S05]  /*32e0*/  IMAD R5, R4, UR7, R5 ;  /* 0x0000000704057c24 */ /* 0x000fca000f8e0205 */
[----:B------:R-:W-:-:S03]  /*32f0*/  IADD3.X R19, R32, R19, R5, P1, !PT ;  /* 0x0000001320137210 */ /* 0x000fc60000ffe405 */
[----:B------:R-:W-:Y:S05]  /*3300*/  @P0 BRA `(.L_x_39) ;  /* 0x0000004400b80947 */ /* 0x000fea0003800000 */
[----:B------:R-:W0:Y:S01]  /*3310*/  LDC.64 R30, c[0x0][0x5c8] ;  /* 0x00017200ff1e7b82 */ /* 0x000e220000000a00 */
[----:B------:R-:W-:Y:S01]  /*3320*/  IMAD.WIDE R24, R6, 0x40, R10 ;  /* 0x0000004006187825 */ /* 0x000fe200078e020a */
[----:B------:R-:W-:Y:S01]  /*3330*/  ULDC.64 UR6, c[0x0][0x5c0] ;  /* 0x0001700000067ab9 */ /* 0x000fe20000000a00 */
[----:B------:R-:W-:Y:S02]  /*3340*/  BSSY B0, `(.L_x_39) ;  /* 0x000046a000007945 */ /* 0x000fe40003800000 */
[----:B------:R-:W-:-:S04]  /*3350*/  IMAD R6, R16, -0x2, R29 ;  /* 0xfffffffe10067824 */ /* 0x000fc800078e021d */
[----:B------:R-:W-:Y:S02]  /*3360*/  IMAD.IADD R6, R6, 0x1, -R33 ;  /* 0x0000000106067824 */ /* 0x000fe400078e0a21 */
[-C--:B0-----:R-:W-:Y:S02]  /*3370*/  IMAD R5, R25, R30.reuse, RZ ;  /* 0x0000001e19057224 */ /* 0x081fe400078e02ff */
[----:B------:R-:W-:-:S04]  /*3380*/  IMAD.WIDE.U32 R18, R24, R30, R18 ;  /* 0x0000001e18127225 */ /* 0x000fc800078e0012 */
[----:B------:R-:W-:Y:S01]  /*3390*/  IMAD R21, R24, R31, R5 ;  /* 0x0000001f18157224 */ /* 0x000fe200078e0205 */
[----:B------:R-:W-:Y:S02]  /*33a0*/  LEA R5, P0, R30, R18, 0x3 ;  /* 0x000000121e057211 */ /* 0x000fe400078018ff */
[----:B------:R-:W-:Y:S01]  /*33b0*/  IADD3 R20, P1, R18, UR6, RZ ;  /* 0x0000000612147c10 */ /* 0x000fe2000ff3e0ff */
[----:B------:R-:W-:Y:S01]  /*33c0*/  IMAD.IADD R21, R19, 0x1, R21 ;  /* 0x0000000113157824 */ /* 0x000fe200078e0215 */
[----:B------:R-:W-:-:S04]  /*33d0*/  IADD3 R18, P3, R5, UR6, RZ ;  /* 0x0000000605127c10 */ /* 0x000fc8000ff7e0ff */
[----:B------:R-:W-:Y:S01]  /*33e0*/  LEA.HI.X R5, R30, R21, R31, 0x3, P0 ;  /* 0x000000151e057211 */ /* 0x000fe200000f1c1f */
[----:B------:R-:W-:Y:S01]  /*33f0*/  IMAD.IADD R30, R17, 0x1, -R28 ;  /* 0x00000001111e7824 */ /* 0x000fe200078e0a1c */
[----:B---3-5:R-:W-:Y:S02]  /*3400*/  FSETP.NEU.AND P0, PT, R15, RZ, PT ;  /* 0x000000ff0f00720b */ /* 0x028fe40003f0d000 */
[----:B------:R-:W-:Y:S02]  /*3410*/  IADD3.X R21, R21, UR7, RZ, P1, !PT ;  /* 0x0000000715157c10 */ /* 0x000fe40008ffe4ff */
[----:B------:R-:W-:-:S09]  /*3420*/  IADD3.X R19, R5, UR7, RZ, P3, !PT ;  /* 0x0000000705137c10 */ /* 0x000fd20009ffe4ff */
[----:B------:R-:W-:Y:S05]  /*3430*/  @!P0 BRA `(.L_x_40) ;  /* 0x0000003400608947 */ /* 0x000fea0003800000 */
[----:B------:R-:W-:Y:S01]  /*3440*/  ULDC.64 UR6, c[0x0][0x5b8] ;  /* 0x00016e0000067ab9 */ /* 0x000fe20000000a00 */
[----:B------:R-:W-:Y:S01]  /*3450*/  ULDC.64 UR8, c[0x0][0x5a8] ;  /* 0x00016a0000087ab9 */ /* 0x000fe20000000a00 */
[----:B------:R-:W-:Y:S01]  /*3460*/  IMAD.WIDE.U32 R26, R4, UR6, R26 ;  /* 0x00000006041a7c25 */ /* 0x000fe2000f8e001a */
[----:B------:R-:W-:Y:S01]  /*3470*/  BSSY B1, `(.L_x_41) ;  /* 0x0000010000017945 */ /* 0x000fe20003800000 */
[----:B------:R-:W-:Y:S02]  /*3480*/  PRMT R28, RZ, 0x7610, R28 ;  /* 0x00007610ff1c7816 */ /* 0x000fe4000000001c */
[----:B------:R-:W-:Y:S01]  /*3490*/  IMAD R5, R34, UR6, RZ ;  /* 0x0000000622057c24 */ /* 0x000fe2000f8e02ff */
[----:B------:R-:W-:-:S03]  /*34a0*/  IADD3 R26, P0, R33, R26, RZ ;  /* 0x0000001a211a7210 */ /* 0x000fc60007f1e0ff */
[----:B------:R-:W-:Y:S01]  /*34b0*/  IMAD R5, R4, UR7, R5 ;  /* 0x0000000704057c24 */ /* 0x000fe2000f8e0205 */
[----:B------:R-:W-:Y:S02]  /*34c0*/  ULDC.64 UR6, c[0x0][0x5b0] ;  /* 0x00016c0000067ab9 */ /* 0x000fe40000000a00 */
[----:B------:R-:W-:Y:S02]  /*34d0*/  IMAD R29, R25, UR6, RZ ;  /* 0x00000006191d7c24 */ /* 0x000fe4000f8e02ff */
[----:B------:R-:W-:Y:S02]  /*34e0*/  IADD3.X R27, R32, R27, R5, P0, !PT ;  /* 0x0000001b201b7210 */ /* 0x000fe400007fe405 */
[----:B------:R-:W-:Y:S01]  /*34f0*/  ISETP.GE.AND P0, PT, R30, 0x1, PT ;  /* 0x000000011e00780c */ /* 0x000fe20003f06270 */
[C---:B------:R-:W-:Y:S02]  /*3500*/  IMAD R29, R24.reuse, UR7, R29 ;  /* 0x00000007181d7c24 */ /* 0x040fe4000f8e021d */
[----:B------:R-:W-:Y:S01]  /*3510*/  IMAD.WIDE.U32 R4, R24, UR6, R26 ;  /* 0x0000000618047c25 */ /* 0x000fe2000f8e001a */
[----:B------:R-:W-:-:S02]  /*3520*/  ISETP.LT.OR P4, PT, R6, 0x1, !P0 ;  /* 0x000000010600780c */ /* 0x000fc40004781670 */
[----:B------:R-:W-:-:S04]  /*3530*/  IADD3 R4, P1, R4, UR8, RZ ;  /* 0x0000000804047c10 */ /* 0x000fc8000ff3e0ff */
[----:B------:R-:W-:-:S07]  /*3540*/  IADD3.X R5, R5, UR9, R29, P1, !PT ;  /* 0x0000000905057c10 */ /* 0x000fce0008ffe41d */
[----:B------:R-:W-:Y:S05]  /*3550*/  @P4 BRA `(.L_x_42) ;  /* 0x0000000000044947 */ /* 0x000fea0003800000 */
[----:B------:R0:W5:Y:S02]  /*3560*/  LDG.E.U8 R28, desc[UR18][R4.64] ;  /* 0x00000012041c7981 */ /* 0x000164000c1e1100 */
.L_x_42:
[----:B------:R-:W-:Y:S05]  /*3570*/  BSYNC B1 ;  /* 0x0000000000017941 */ /* 0x000fea0003800000 */
.L_x_41:
[----:B-----5:R-:W-:Y:S01]  /*3580*/  LOP3.LUT R28, R28, 0xff, RZ, 0xc0, !PT ;  /* 0x000000ff1c1c7812 */ /* 0x020fe200078ec0ff */
[----:B------:R-:W-:Y:S01]  /*3590*/  BSSY B1, `(.L_x_43) ;  /* 0x000000b000017945 */ /* 0x000fe20003800000 */
[----:B------:R-:W-:Y:S02]  /*35a0*/  ISETP.LT.OR P3, PT, R6, 0x2, !P0 ;  /* 0x000000020600780c */ /* 0x000fe40004761670 */
[----:B------:R-:W-:-:S05]  /*35b0*/  F2FP.F16.E5M2.UNPACK_B R28, R28 ;  /* 0x0000001cff1c723e */ /* 0x000fca00020004ff */
[----:B------:R-:W-:-:S05]  /*35c0*/  HADD2.F32 R28, -RZ, R28.H0_H0 ;  /* 0x2000001cff1c7230 */ /* 0x000fca0000004100 */
[----:B------:R-:W-:-:S04]  /*35d0*/  FMUL R28, R28, R15 ;  /* 0x0000000f1c1c7220 */ /* 0x000fc80000400000 */
[----:B--2---:R-:W-:-:S05]  /*35e0*/  FFMA R28, R151, R14, R28 ;  /* 0x0000000e971c7223 */ /* 0x004fca000000001c */
[----:B------:R-:W-:Y:S02]  /*35f0*/  F2FP.SATFINITE.E5M2.F32.PACK_AB_MERGE_C R29, RZ, R28, RZ ;  /* 0x0000001cff1d723e */ /* 0x000fe400048060ff */
[----:B------:R-:W-:-:S03]  /*3600*/  PRMT R28, RZ, 0x7610, R28 ;  /* 0x00007610ff1c7816 */ /* 0x000fc6000000001c */
[----:B------:R1:W-:Y:S01]  /*3610*/  @!P4 STG.E.U8 desc[UR18][R20.64], R29 ;  /* 0x0000001d1400c986 */ /* 0x0003e2000c101112 */
[----:B------:R-:W-:Y:S05]  /*3620*/  @P3 BRA `(.L_x_44) ;  /* 0x0000000000043947 */ /* 0x000fea0003800000 */
[----:B------:R2:W5:Y:S02]  /*3630*/  LDG.E.U8 R28, desc[UR18][R4.64+0x1] ;  /* 0x00000112041c7981 */ /* 0x000564000c1e1100 */
.L_x_44:
[----:B------:R-:W-:Y:S05]  /*3640*/  BSYNC B1 ;  /* 0x0000000000017941 */ /* 0x000fea0003800000 */
.L_x_43:
[----:B-----5:R-:W-:Y:S01]  /*3650*/  LOP3.LUT R28, R28, 0xff, RZ, 0xc0, !PT ;  /* 0x000000ff1c1c7812 */ /* 0x020fe200078ec0ff */
[----:B------:R-:W-:Y:S01]  /*3660*/  BSSY B1, `(.L_x_45) ;  /* 0x0000013000017945 */ /* 0x000fe20003800000 */
[----:B-1----:R-:W-:Y:S02]  /*3670*/  IADD3 R29, P1, R24, 0x8, RZ ;  /* 0x00000008181d7810 */ /* 0x002fe40007f3e0ff */
[----:B------:R-:W-:-:S03]  /*3680*/  F2FP.F16.E5M2.UNPACK_B R28, R28 ;  /* 0x0000001cff1c723e */ /* 0x000fc600020004ff */
[----:B------:R-:W-:Y:S01]  /*3690*/  IMAD.X R24, RZ, RZ, R25, P1 ;  /* 0x000000ffff187224 */ /* 0x000fe200008e0619 */
[----:B------:R-:W-:Y:S01]  /*36a0*/  ISETP.GE.AND P1, PT, R30, 0x9, PT ;  /* 0x000000091e00780c */ /* 0x000fe20003f26270 */
[----:B------:R-:W-:Y:S02]  /*36b0*/  HADD2.F32 R28, -RZ, R28.H0_H0 ;  /* 0x2000001cff1c7230 */ /* 0x000fe40000004100 */
[----:B------:R-:W-:Y:S01]  /*36c0*/  IMAD R24, R24, UR6, RZ ;  /* 0x0000000618187c24 */ /* 0x000fe2000f8e02ff */
[----:B------:R-:W-:Y:S01]  /*36d0*/  ISETP.LT.OR P5, PT, R6, 0x1, !P1 ;  /* 0x000000010600780c */ /* 0x000fe20004fa1670 */
[----:B------:R-:W-:-:S04]  /*36e0*/  IMAD.WIDE.U32 R26, R29, UR6, R26 ;  /* 0x000000061d1a7c25 */ /* 0x000fc8000f8e001a */
[----:B------:R-:W-:Y:S01]  /*36f0*/  FMUL R25, R28, R15 ;  /* 0x0000000f1c197220 */ /* 0x000fe20000400000 */
[----:B------:R-:W-:-:S03]  /*3700*/  IMAD R29, R29, UR7, R24 ;  /* 0x000000071d1d7c24 */ /* 0x000fc6000f8e0218 */
[----:B------:R-:W-:Y:S01]  /*3710*/  FFMA R25, R146, R14, R25 ;  /* 0x0000000e92197223 */ /* 0x000fe20000000019 */
[----:B------:R-:W-:Y:S02]  /*3720*/  IADD3 R24, P4, R26, UR8, RZ ;  /* 0x000000081a187c10 */ /* 0x000fe4000ff9e0ff */
[----:B------:R-:W-:Y:S02]  /*3730*/  PRMT R26, RZ, 0x7610, R26 ;  /* 0x00007610ff1a7816 */ /* 0x000fe4000000001a */
[----:B------:R-:W-:Y:S02]  /*3740*/  F2FP.SATFINITE.E5M2.F32.PACK_AB_MERGE_C R31, RZ, R25, RZ ;  /* 0x00000019ff1f723e */ /* 0x000fe400048060ff */
[----:B------:R-:W-:-:S03]  /*3750*/  IADD3.X R25, R27, UR9, R29, P4, !PT ;  /* 0x000000091b197c10 */ /* 0x000fc6000a7fe41d */
[----:B------:R1:W-:Y:S01]  /*3760*/  @!P3 STG.E.U8 desc[UR18][R20.64+0x1], R31 ;  /* 0x0000011f1400b986 */ /* 0x0003e2000c101112 */
[----:B------:R-:W-:Y:S05]  /*3770*/  @P5 BRA `(.L_x_46) ;  /* 0x0000000000045947 */ /* 0x000fea0003800000 */
[----:B------:R3:W5:Y:S02]  /*3780*/  LDG.E.U8 R26, desc[UR18][R24.64] ;  /* 0x00000012181a7981 */ /* 0x000764000c1e1100 */
.L_x_46:
[----:B------:R-:W-:Y:S05]  /*3790*/  BSYNC B1 ;  /* 0x0000000000017941 */ /* 0x000fea0003800000 */
.L_x_45:
[----:B-----5:R-:W-:Y:S01]  /*37a0*/  LOP3.LUT R26, R26, 0xff, RZ, 0xc0, !PT ;  /* 0x000000ff1a1a7812 */ /* 0x020fe200078ec0ff */
[----:B------:R-:W-:Y:S01]  /*37b0*/  BSSY B1, `(.L_x_47) ;  /* 0x000000b000017945 */ /* 0x000fe20003800000 */
[----:B------:R-:W-:Y:S02]  /*37c0*/  ISETP.LT.OR P3, PT, R6, 0x2, !P1 ;  /* 0x000000020600780c */ /* 0x000fe40004f61670 */
[----:B------:R-:W-:-:S05]  /*37d0*/  F2FP.F16.E5M2.UNPACK_B R26, R26 ;  /* 0x0000001aff1a723e */ /* 0x000fca00020004ff */
[----:B------:R-:W-:-:S05]  /*37e0*/  HADD2.F32 R26, -RZ, R26.H0_H0 ;  /* 0x2000001aff1a7230 */ /* 0x000fca0000004100 */
[----:B------:R-:W-:-:S04]  /*37f0*/  FMUL R26, R26, R15 ;  /* 0x0000000f1a1a7220 */ /* 0x000fc80000400000 */
[----:B------:R-:W-:-:S05]  /*3800*/  FFMA R26, R149, R14, R26 ;  /* 0x0000000e951a7223 */ /* 0x000fca000000001a */
[----:B------:R-:W-:Y:S02]  /*3810*/  F2FP.SATFINITE.E5M2.F32.PACK_AB_MERGE_C R27, RZ, R26, RZ ;  /* 0x0000001aff1b723e */ /* 0x000fe400048060ff */
[----:B------:R-:W-:-:S03]  /*3820*/  PRMT R26, RZ, 0x7610, R26 ;  /* 0x00007610ff1a7816 */ /* 0x000fc6000000001a */
[----:B------:R4:W-:Y:S01]  /*3830*/  @!P5 STG.E.U8 desc[UR18][R18.64], R27 ;  /* 0x0000001b1200d986 */ /* 0x0009e2000c101112 */
[----:B------:R-:W-:Y:S05]  /*3840*/  @P3 BRA `(.L_x_48) ;  /* 0x0000000000043947 */ /* 0x000fea0003800000 */
[----:B------:R0:W5:Y:S02]  /*3850*/  LDG.E.U8 R26, desc[UR18][R24.64+0x1] ;  /* 0x00000112181a7981 */ /* 0x000164000c1e1100 */
.L_x_48:
[----:B------:R-:W-:Y:S05]  /*3860*/  BSYNC B1 ;  /* 0x0000000000017941 */ /* 0x000fea0003800000 */
.L_x_47:
[----:B-----5:R-:W-:Y:S01]  /*3870*/  LOP3.LUT R26, R26, 0xff, RZ, 0xc0, !PT ;  /* 0x000000ff1a1a7812 */ /* 0x020fe200078ec0ff */
[----:B------:R-:W-:Y:S01]  /*3880*/  BSSY B1, `(.L_x_49) ;  /* 0x000000b000017945 */ /* 0x000fe20003800000 */
[----:B------:R-:W-:Y:S02]  /*3890*/  ISETP.LT.OR P4, PT, R6, 0x9, !P0 ;  /* 0x000000090600780c */ /* 0x000fe40004781670 */
[----:B------:R-:W-:-:S05]  /*38a0*/  F2FP.F16.E5M2.UNPACK_B R26, R26 ;  /* 0x0000001aff1a723e */ /* 0x000fca00020004ff */
[----:B------:R-:W-:-:S05]  /*38b0*/  HADD2.F32 R26, -RZ, R26.H0_H0 ;  /* 0x2000001aff1a7230 */ /* 0x000fca0000004100 */
[----:B----4-:R-:W-:Y:S01]  /*38c0*/  FMUL R27, R26, R15 ;  /* 0x0000000f1a1b7220 */ /* 0x010fe20000400000 */
[----:B------:R-:W-:-:S03]  /*38d0*/  PRMT R26, RZ, 0x7610, R26 ;  /* 0x00007610ff1a7816 */ /* 0x000fc6000000001a */
[----:B------:R-:W-:-:S05]  /*38e0*/  FFMA R27, R144, R14, R27 ;  /* 0x0000000e901b7223 */ /* 0x000fca000000001b */
[----:B------:R-:W-:-:S05]  /*38f0*/  F2FP.SATFINITE.E5M2.F32.PACK_AB_MERGE_C R27, RZ, R27, RZ ;  /* 0x0000001bff1b723e */ /* 0x000fca00048060ff */
[----:B------:R4:W-:Y:S01]  /*3900*/  @!P3 STG.E.U8 desc[UR18][R18.64+0x1], R27 ;  /* 0x0000011b1200b986 */ /* 0x0009e2000c101112 */
[----:B------:R-:W-:Y:S05]  /*3910*/  @P4 BRA `(.L_x_50) ;  /* 0x0000000000044947 */ /* 0x000fea0003800000 */
[----:B------:R0:W5:Y:S02]  /*3920*/  LDG.E.U8 R26, desc[UR18][R4.64+0x8] ;  /* 0x00000812041a7981 */ /* 0x000164000c1e1100 */
.L_x_50:
[----:B------:R-:W-:Y:S05]  /*3930*/  BSYNC B1 ;  /* 0x0000000000017941 */ /* 0x000fea0003800000 */
.L_x_49:
[----:B-----5:R-:W-:Y:S01]  /*3940*/  LOP3.LUT R26, R26, 0xff, RZ, 0xc0, !PT ;  /* 0x000000ff1a1a7812 */ /* 0x020fe200078ec0ff */
[----:B------:R-:W-:Y:S01]  /*3950*/  BSSY B1, `(.L_x_51) ;  /* 0x000000b000017945 */ /* 0x000fe20003800000 */
[----:B------:R-:W-:Y:S02]  /*3960*/  ISETP.LT.OR P3, PT, R6, 0xa, !P0 ;  /* 0x0000000a0600780c */ /* 0x000fe40004761670 */
[----:B------:R-:W-:-:S05]  /*3970*/  F2FP.F16.E5M2.UNPACK_B R26, R26 ;  /* 0x0000001aff1a723e */ /* 0x000fca00020004ff */
[----:B------:R-:W-:-:S05]  /*3980*/  HADD2.F32 R26, -RZ, R26.H0_H0 ;  /* 0x2000001aff1a7230 */ /* 0x000fca0000004100 */
[----:B------:R-:W-:-:S04]  /*3990*/  FMUL R26, R26, R15 ;  /* 0x0000000f1a1a7220 */ /* 0x000fc80000400000 */
[----:B------:R-:W-:-:S05]  /*39a0*/  FFMA R26, R147, R14, R26 ;  /* 0x0000000e931a7223 */ /* 0x000fca000000001a */
[----:B----4-:R-:W-:Y:S02]  /*39b0*/  F2FP.SATFINITE.E5M2.F32.PACK_AB_MERGE_C R27, RZ, R26, RZ ;  /* 0x0000001aff1b723e */ /* 0x010fe400048060ff */
[----:B------:R-:W-:-:S03]  /*39c0*/  PRMT R26, RZ, 0x7610, R26 ;  /* 0x00007610ff1a7816 */ /* 0x000fc6000000001a */
[----:B------:R4:W-:Y:S01]  /*39d0*/  @!P4 STG.E.U8 desc[UR18][R20.64+0x8], R27 ;  /* 0x0000081b1400c986 */ /* 0x0009e2000c101112 */
[----:B------:R-:W-:Y:S05]  /*39e0*/  @P3 BRA `(.L_x_52) ;  /* 0x0000000000043947 */ /* 0x000fea0003800000 */
[----:B------:R0:W5:Y:S02]  /*39f0*/  LDG.E.U8 R26, desc[UR18][R4.64+0x9] ;  /* 0x00000912041a7981 */ /* 0x000164000c1e1100 */
.L_x_52:
[----:B------:R-:W-:Y:S05]  /*3a00*/  BSYNC B1 ;  /* 0x0000000000017941 */ /* 0x000fea0003800000 */
.L_x_51:
        /* <DEDUP_REMOVED lines=12> */
.L_x_54:
[----:B------:R-:W-:Y:S05]  /*3ad0*/  BSYNC B1 ;  /* 0x0000000000017941 */ /* 0x000fea0003800000 */
.L_x_53:
        /* <DEDUP_REMOVED lines=12> */
.L_x_56:
[----:B------:R-:W-:Y:S05]  /*3ba0*/  BSYNC B1 ;  /* 0x0000000000017941 */ /* 0x000fea0003800000 */
.L_x_55:
        /* <DEDUP_REMOVED lines=12> */
.L_x_58:
[----:B------:R-:W-:Y:S05]  /*3c70*/  BSYNC B1 ;  /* 0x0000000000017941 */ /* 0x000fea0003800000 */
.L_x_57:
        /* <DEDUP_REMOVED lines=12> */
.L_x_60:
[----:B------:R-:W-:Y:S05]  /*3d40*/  BSYNC B1 ;  /* 0x0000000000017941 */ /* 0x000fea0003800000 */
.L_x_59:
        /* <DEDUP_REMOVED lines=12> */
.L_x_62:
[----:B------:R-:W-:Y:S05]  /*3e10*/  BSYNC B1 ;  /* 0x0000000000017941 */ /* 0x000fea0003800000 */
.L_x_61:
        /* <DEDUP_REMOVED lines=12> */
.L_x_64:
[----:B------:R-:W-:Y:S05]  /*3ee0*/  BSYNC B1 ;  /* 0x0000000000017941 */ /* 0x000fea0003800000 */
.L_x_63:
        /* <DEDUP_REMOVED lines=12> */
.L_x_66:
[----:B------:R-:W-:Y:S05]  /*3fb0*/  BSYNC B1 ;  /* 0x0000000000017941 */ /* 0x000fea0003800000 */
.L_x_65:
        /* <DEDUP_REMOVED lines=12> */
.L_x_68:
[----:B------:R-:W-:Y:S05]  /*4080*/  BSYNC B1 ;  /* 0x0000000000017941 */ /* 0x000fea0003800000 */
.L_x_67:
        /* <DEDUP_REMOVED lines=12> */
.L_x_70:
[----:B------:R-:W-:Y:S05]  /*4150*/  BSYNC B1 ;  /* 0x0000000000017941 */ /* 0x000fea0003800000 */
.L_x_69:
        /* <DEDUP_REMOVED lines=12> */
.L_x_72:
[----:B------:R-:W-:Y:S05]  /*4220*/  BSYNC B1 ;  /* 0x0000000000017941 */ /* 0x000fea0003800000 */
.L_x_71:
        /* <DEDUP_REMOVED lines=12> */
.L_x_74:
[----:B------:R-:W-:Y:S05]  /*42f0*/  BSYNC B1 ;  /* 0x0000000000017941 */ /* 0x000fea0003800000 */
.L_x_73:
        /* <DEDUP_REMOVED lines=12> */
.L_x_76:
[----:B------:R-:W-:Y:S05]  /*43c0*/  BSYNC B1 ;  /* 0x0000000000017941 */ /* 0x000fea0003800000 */
.L_x_75:
        /* <DEDUP_REMOVED lines=12> */
.L_x_78:
[----:B------:R-:W-:Y:S05]  /*4490*/  BSYNC B1 ;  /* 0x0000000000017941 */ /* 0x000fea0003800000 */
.L_x_77:
        /* <DEDUP_REMOVED lines=12> */
.L_x_80:
[----:B------:R-:W-:Y:S05]  /*4560*/  BSYNC B1 ;  /* 0x0000000000017941 */ /* 0x000fea0003800000 */
.L_x_79:
        /* <DEDUP_REMOVED lines=12> */
.L_x_82:
[----:B------:R-:W-:Y:S05]  /*4630*/  BSYNC B1 ;  /* 0x0000000000017941 */ /* 0x000fea0003800000 */
.L_x_81:
        /* <DEDUP_REMOVED lines=12> */
.L_x_84:
[----:B------:R-:W-:Y:S05]  /*4700*/  BSYNC B1 ;  /* 0x0000000000017941 */ /* 0x000fea0003800000 */
.L_x_83:
        /* <DEDUP_REMOVED lines=12> */
.L_x_86:
[----:B------:R-:W-:Y:S05]  /*47d0*/  BSYNC B1 ;  /* 0x0000000000017941 */ /* 0x000fea0003800000 */
.L_x_85:
        /* <DEDUP_REMOVED lines=12> */
.L_x_88:
[----:B------:R-:W-:Y:S05]  /*48a0*/  BSYNC B1 ;  /* 0x0000000000017941 */ /* 0x000fea0003800000 */
.L_x_87:
        /* <DEDUP_REMOVED lines=12> */
.L_x_90:
[----:B------:R-:W-:Y:S05]  /*4970*/  BSYNC B1 ;  /* 0x0000000000017941 */ /* 0x000fea0003800000 */
.L_x_89:
        /* <DEDUP_REMOVED lines=12> */
.L_x_92:
[----:B------:R-:W-:Y:S05]  /*4a40*/  BSYNC B1 ;  /* 0x0000000000017941 */ /* 0x000fea0003800000 */
.L_x_91:
        /* <DEDUP_REMOVED lines=12> */
.L_x_94:
[----:B------:R-:W-:Y:S05]  /*4b10*/  BSYNC B1 ;  /* 0x0000000000017941 */ /* 0x000fea0003800000 */
.L_x_93:
        /* <DEDUP_REMOVED lines=12> */
.L_x_96:
[----:B------:R-:W-:Y:S05]  /*4be0*/  BSYNC B1 ;  /* 0x0000000000017941 */ /* 0x000fea0003800000 */
.L_x_95:
        /* <DEDUP_REMOVED lines=12> */
.L_x_98:
[----:B------:R-:W-:Y:S05]  /*4cb0*/  BSYNC B1 ;  /* 0x0000000000017941 */ /* 0x000fea0003800000 */
.L_x_97:
        /* <DEDUP_REMOVED lines=12> */
.L_x_100:
[----:B------:R-:W-:Y:S05]  /*4d80*/  BSYNC B1 ;  /* 0x0000000000017941 */ /* 0x000fea0003800000 */
.L_x_99:
        /* <DEDUP_REMOVED lines=12> */
.L_x_102:
[----:B------:R-:W-:Y:S05]  /*4e50*/  BSYNC B1 ;  /* 0x0000000000017941 */ /* 0x000fea0003800000 */
.L_x_101:
        /* <DEDUP_REMOVED lines=12> */
.L_x_104:
[----:B------:R-:W-:Y:S05]  /*4f20*/  BSYNC B1 ;  /* 0x0000000000017941 */ /* 0x000fea0003800000 */
.L_x_103:
        /* <DEDUP_REMOVED lines=12> */
.L_x_106:
[----:B------:R-:W-:Y:S05]  /*4ff0*/  BSYNC B1 ;  /* 0x0000000000017941 */ /* 0x000fea0003800000 */
.L_x_105:
        /* <DEDUP_REMOVED lines=12> */
.L_x_108:
[----:B------:R-:W-:Y:S05]  /*50c0*/  BSYNC B1 ;  /* 0x0000000000017941 */ /* 0x000fea0003800000 */
.L_x_107:
        /* <DEDUP_REMOVED lines=12> */
.L_x_110:
[----:B------:R-:W-:Y:S05]  /*5190*/  BSYNC B1 ;  /* 0x0000000000017941 */ /* 0x000fea0003800000 */
.L_x_109:
        /* <DEDUP_REMOVED lines=12> */
.L_x_112:
[----:B------:R-:W-:Y:S05]  /*5260*/  BSYNC B1 ;  /* 0x0000000000017941 */ /* 0x000fea0003800000 */
.L_x_111:
        /* <DEDUP_REMOVED lines=12> */
.L_x_114:
[----:B------:R-:W-:Y:S05]  /*5330*/  BSYNC B1 ;  /* 0x0000000000017941 */ /* 0x000fea0003800000 */
.L_x_113:
        /* <DEDUP_REMOVED lines=12> */
.L_x_116:
[----:B------:R-:W-:Y:S05]  /*5400*/  BSYNC B1 ;  /* 0x0000000000017941 */ /* 0x000fea0003800000 */
.L_x_115:
        /* <DEDUP_REMOVED lines=12> */
.L_x_118:
[----:B------:R-:W-:Y:S05]  /*54d0*/  BSYNC B1 ;  /* 0x0000000000017941 */ /* 0x000fea0003800000 */
.L_x_117:
        /* <DEDUP_REMOVED lines=12> */
.L_x_120:
[----:B------:R-:W-:Y:S05]  /*55a0*/  BSYNC B1 ;  /* 0x0000000000017941 */ /* 0x000fea0003800000 */
.L_x_119:
        /* <DEDUP_REMOVED lines=12> */
.L_x_122:
[----:B------:R-:W-:Y:S05]  /*5670*/  BSYNC B1 ;  /* 0x0000000000017941 */ /* 0x000fea0003800000 */
.L_x_121:
        /* <DEDUP_REMOVED lines=12> */
.L_x_124:
[----:B------:R-:W-:Y:S05]  /*5740*/  BSYNC B1 ;  /* 0x0000000000017941 */ /* 0x000fea0003800000 */
.L_x_123:
        /* <DEDUP_REMOVED lines=12> */
.L_x_126:
[----:B------:R-:W-:Y:S05]  /*5810*/  BSYNC B1 ;  /* 0x0000000000017941 */ /* 0x000fea0003800000 */
.L_x_125:
        /* <DEDUP_REMOVED lines=12> */
.L_x_128:
[----:B------:R-:W-:Y:S05]  /*58e0*/  BSYNC B1 ;  /* 0x0000000000017941 */ /* 0x000fea0003800000 */
.L_x_127:
        /* <DEDUP_REMOVED lines=12> */
.L_x_130:
[----:B------:R-:W-:Y:S05]  /*59b0*/  BSYNC B1 ;  /* 0x0000000000017941 */ /* 0x000fea0003800000 */
.L_x_129:
        /* <DEDUP_REMOVED lines=12> */
.L_x_132:
[----:B------:R-:W-:Y:S05]  /*5a80*/  BSYNC B1 ;  /* 0x0000000000017941 */ /* 0x000fea0003800000 */
.L_x_131:
        /* <DEDUP_REMOVED lines=12> */
.L_x_134:
[----:B------:R-:W-:Y:S05]  /*5b50*/  BSYNC B1 ;  /* 0x0000000000017941 */ /* 0x000fea0003800000 */
.L_x_133:
        /* <DEDUP_REMOVED lines=12> */
.L_x_136:
[----:B------:R-:W-:Y:S05]  /*5c20*/  BSYNC B1 ;  /* 0x0000000000017941 */ /* 0x000fea0003800000 */
.L_x_135:
        /* <DEDUP_REMOVED lines=12> */
.L_x_138:
[----:B------:R-:W-:Y:S05]  /*5cf0*/  BSYNC B1 ;  /* 0x0000000000017941 */ /* 0x000fea0003800000 */
.L_x_137:
        /* <DEDUP_REMOVED lines=12> */
.L_x_140:
[----:B------:R-:W-:Y:S05]  /*5dc0*/  BSYNC B1 ;  /* 0x0000000000017941 */ /* 0x000fea0003800000 */
.L_x_139:
        /* <DEDUP_REMOVED lines=12> */
.L_x_142:
[----:B------:R-:W-:Y:S05]  /*5e90*/  BSYNC B1 ;  /* 0x0000000000017941 */ /* 0x000fea0003800000 */
.L_x_141:
        /* <DEDUP_REMOVED lines=12> */
.L_x_144:
[----:B------:R-:W-:Y:S05]  /*5f60*/  BSYNC B1 ;  /* 0x0000000000017941 */ /* 0x000fea0003800000 */
.L_x_143:
        /* <DEDUP_REMOVED lines=12> */
.L_x_146:
[----:B------:R-:W-:Y:S05]  /*6030*/  BSYNC B1 ;  /* 0x0000000000017941 */ /* 0x000fea0003800000 */
.L_x_145:
        /* <DEDUP_REMOVED lines=12> */
.L_x_148:
[----:B------:R-:W-:Y:S05]  /*6100*/  BSYNC B1 ;  /* 0x0000000000017941 */ /* 0x000fea0003800000 */
.L_x_147:
        /* <DEDUP_REMOVED lines=12> */
.L_x_150:
[----:B------:R-:W-:Y:S05]  /*61d0*/  BSYNC B1 ;  /* 0x0000000000017941 */ /* 0x000fea0003800000 */
.L_x_149:
        /* <DEDUP_REMOVED lines=12> */
.L_x_152:
[----:B------:R-:W-:Y:S05]  /*62a0*/  BSYNC B1 ;  /* 0x0000000000017941 */ /* 0x000fea0003800000 */
.L_x_151:
        /* <DEDUP_REMOVED lines=12> */
.L_x_154:
[----:B------:R-:W-:Y:S05]  /*6370*/  BSYNC B1 ;  /* 0x0000000000017941 */ /* 0x000fea0003800000 */
.L_x_153:
        /* <DEDUP_REMOVED lines=12> */
.L_x_156:
[----:B------:R-:W-:Y:S05]  /*6440*/  BSYNC B1 ;  /* 0x0000000000017941 */ /* 0x000fea0003800000 */
.L_x_155:
        /* <DEDUP_REMOVED lines=12> */
.L_x_158:
[----:B------:R-:W-:Y:S05]  /*6510*/  BSYNC B1 ;  /* 0x0000000000017941 */ /* 0x000fea0003800000 */
.L_x_157:
        /* <DEDUP_REMOVED lines=12> */
.L_x_160:
[----:B------:R-:W-:Y:S05]  /*65e0*/  BSYNC B1 ;  /* 0x0000000000017941 */ /* 0x000fea0003800000 */
.L_x_159:
        /* <DEDUP_REMOVED lines=12> */
.L_x_162:
[----:B------:R-:W-:Y:S05]  /*66b0*/  BSYNC B1 ;  /* 0x0000000000017941 */ /* 0x000fea0003800000 */
.L_x_161:
[----:B-----5:R-:W-:Y:S01]  /*66c0*/  LOP3.LUT R26, R26, 0xff, RZ, 0xc0, !PT ;  /* 0x000000ff1a1a7812 */ /* 0x020fe200078ec0ff */
[----:B------:R-:W-:Y:S01]  /*66d0*/  BSSY B1, `(.L_x_163) ;  /* 0x000000b000017945 */ /* 0x000fe20003800000 */
[----:B------:R-:W-:Y:S02]  /*66e0*/  ISETP.LT.OR P0, PT, R6, 0x7a, !P0 ;  /* 0x0000007a0600780c */ /* 0x000fe40004701670 */
[----:B------:R-:W-:-:S05]  /*66f0*/  F2FP.F16.E5M2.UNPACK_B R26, R26 ;  /* 0x0000001aff1a723e */ /* 0x000fca00020004ff */
[----:B------:R-:W-:-:S05]  /*6700*/  HADD2.F32 R26, -RZ, R26.H0_H0 ;  /* 0x2000001aff1a7230 */ /* 0x000fca0000004100 */
[----:B------:R-:W-:-:S04]  /*6710*/  FMUL R26, R26, R15 ;  /* 0x0000000f1a1a7220 */ /* 0x000fc80000400000 */
[----:B------:R-:W-:Y:S01]  /*6720*/  FFMA R26, R23, R14, R26 ;  /* 0x0000000e171a7223 */ /* 0x000fe2000000001a */
[----:B------:R-:W-:-:S04]  /*6730*/  PRMT R23, RZ, 0x7610, R23 ;  /* 0x00007610ff177816 */ /* 0x000fc80000000017 */
[----:B----4-:R-:W-:-:S05]  /*6740*/  F2FP.SATFINITE.E5M2.F32.PACK_AB_MERGE_C R27, RZ, R26, RZ ;  /* 0x0000001aff1b723e */ /* 0x010fca00048060ff */
[----:B------:R4:W-:Y:S01]  /*6750*/  @!P4 STG.E.U8 desc[UR18][R20.64+0x78], R27 ;  /* 0x0000781b1400c986 */ /* 0x0009e2000c101112 */
[----:B------:R-:W-:Y:S05]  /*6760*/  @P0 BRA `(.L_x_164) ;  /* 0x0000000000040947 */ /* 0x000fea0003800000 */
[----:B------:R0:W5:Y:S02]  /*6770*/  LDG.E.U8 R23, desc[UR18][R4.64+0x79] ;  /* 0x0000791204177981 */ /* 0x000164000c1e1100 */
.L_x_164:
[----:B------:R-:W-:Y:S05]  /*6780*/  BSYNC B1 ;  /* 0x0000000000017941 */ /* 0x000fea0003800000 */
.L_x_163:
[----:B-----5:R-:W-:Y:S01]  /*6790*/  LOP3.LUT R23, R23, 0xff, RZ, 0xc0, !PT ;  /* 0x000000ff17177812 */ /* 0x020fe200078ec0ff */
[----:B------:R-:W-:Y:S01]  /*67a0*/  BSSY B1, `(.L_x_165) ;  /* 0x000000b000017945 */ /* 0x000fe20003800000 */
[----:B------:R-:W-:Y:S02]  /*67b0*/  ISETP.LT.OR P3, PT, R6, 0x79, !P1 ;  /* 0x000000790600780c */ /* 0x000fe40004f61670 */
[----:B------:R-:W-:-:S05]  /*67c0*/  F2FP.F16.E5M2.UNPACK_B R23, R23 ;  /* 0x00000017ff17723e */ /* 0x000fca00020004ff */
[----:B0-2---:R-:W-:-:S05]  /*67d0*/  HADD2.F32 R4, -RZ, R23.H0_H0 ;  /* 0x20000017ff047230 */ /* 0x005fca0000004100 */
[----:B------:R-:W-:Y:S01]  /*67e0*/  FMUL R5, R4, R15 ;  /* 0x0000000f04057220 */ /* 0x000fe20000400000 */
[----:B------:R-:W-:-:S03]  /*67f0*/  PRMT R4, RZ, 0x7610, R4 ;  /* 0x00007610ff047816 */ /* 0x000fc60000000004 */
[----:B------:R-:W-:-:S05]  /*6800*/  FFMA R5, R22, R14, R5 ;  /* 0x0000000e16057223 */ /* 0x000fca0000000005 */
[----:B------:R-:W-:-:S05]  /*6810*/  F2FP.SATFINITE.E5M2.F32.PACK_AB_MERGE_C R5, RZ, R5, RZ ;  /* 0x00000005ff05723e */ /* 0x000fca00048060ff */
[----:B------:R0:W-:Y:S01]  /*6820*/  @!P0 STG.E.U8 desc[UR18][R20.64+0x79], R5 ;  /* 0x0000790514008986 */ /* 0x0001e2000c101112 */
[----:B------:R-:W-:Y:S05]  /*6830*/  @P3 BRA `(.L_x_166) ;  /* 0x0000000000043947 */ /* 0x000fea0003800000 */
[----:B------:R2:W5:Y:S02]  /*6840*/  LDG.E.U8 R4, desc[UR18][R24.64+0x78] ;  /* 0x0000781218047981 */ /* 0x000564000c1e1100 */
.L_x_166:
[----:B------:R-:W-:Y:S05]  /*6850*/  BSYNC B1 ;  /* 0x0000000000017941 */ /* 0x000fea0003800000 */
.L_x_165:
[----:B-----5:R-:W-:Y:S01]  /*6860*/  LOP3.LUT R4, R4, 0xff, RZ, 0xc0, !PT ;  /* 0x000000ff04047812 */ /* 0x020fe200078ec0ff */
[----:B------:R-:W-:Y:S01]  /*6870*/  BSSY B1, `(.L_x_167) ;  /* 0x000000b000017945 */ /* 0x000fe20003800000 */
[----:B------:R-:W-:Y:S02]  /*6880*/  ISETP.LT.OR P1, PT, R6, 0x7a, !P1 ;  /* 0x0000007a0600780c */ /* 0x000fe40004f21670 */
[----:B------:R-:W-:-:S05]  /*6890*/  F2FP.F16.E5M2.UNPACK_B R4, R4 ;  /* 0x00000004ff04723e */ /* 0x000fca00020004ff */
[----:B------:R-:W-:-:S05]  /*68a0*/  HADD2.F32 R4, -RZ, R4.H0_H0 ;  /* 0x20000004ff047230 */ /* 0x000fca0000004100 */
[----:B------:R-:W-:-:S04]  /*68b0*/  FMUL R4, R4, R15 ;  /* 0x0000000f04047220 */ /* 0x000fc80000400000 */
[----:B------:R-:W-:-:S05]  /*68c0*/  FFMA R4, R89, R14, R4 ;  /* 0x0000000e59047223 */ /* 0x000fca0000000004 */
[----:B0-----:R-:W-:Y:S02]  /*68d0*/  F2FP.SATFINITE.E5M2.F32.PACK_AB_MERGE_C R5, RZ, R4, RZ ;  /* 0x00000004ff05723e */ /* 0x001fe400048060ff */
[----:B------:R-:W-:-:S03]  /*68e0*/  PRMT R4, RZ, 0x7610, R4 ;  /* 0x00007610ff047816 */ /* 0x000fc60000000004 */
[----:B------:R0:W-:Y:S01]  /*68f0*/  @!P3 STG.E.U8 desc[UR18][R18.64+0x78], R5 ;  /* 0x000078051200b986 */ /* 0x0001e2000c101112 */
[----:B------:R-:W-:Y:S05]  /*6900*/  @P1 BRA `(.L_x_168) ;  /* 0x0000000000041947 */ /* 0x000fea0003800000 */
[----:B------:R0:W5:Y:S02]  /*6910*/  LDG.E.U8 R4, desc[UR18][R24.64+0x79] ;  /* 0x0000791218047981 */ /* 0x000164000c1e1100 */
.L_x_168:
[----:B------:R-:W-:Y:S05]  /*6920*/  BSYNC B1 ;  /* 0x0000000000017941 */ /* 0x000fea0003800000 */
.L_x_167:
[----:B------:R-:W-:Y:S05]  /*6930*/  @P1 BRA `(.L_x_169) ;  /* 0x0000001000281947 */ /* 0x000fea0003800000 */
[----:B-----5:R-:W-:-:S04]  /*6940*/  LOP3.LUT R4, R4, 0xff, RZ, 0xc0, !PT ;  /* 0x000000ff04047812 */ /* 0x020fc800078ec0ff */
[----:B------:R-:W-:-:S05]  /*6950*/  F2FP.F16.E5M2.UNPACK_B R4, R4 ;  /* 0x00000004ff04723e */ /* 0x000fca00020004ff */
[----:B------:R-:W-:-:S05]  /*6960*/  HADD2.F32 R4, -RZ, R4.H0_H0 ;  /* 0x20000004ff047230 */ /* 0x000fca0000004100 */
[----:B0-----:R-:W-:-:S04]  /*6970*/  FMUL R5, R4, R15 ;  /* 0x0000000f04057220 */ /* 0x001fc80000400000 */
[----:B------:R-:W-:-:S05]  /*6980*/  FFMA R5, R88, R14, R5 ;  /* 0x0000000e58057223 */ /* 0x000fca0000000005 */
[----:B------:R-:W-:-:S05]  /*6990*/  F2FP.SATFINITE.E5M2.F32.PACK_AB_MERGE_C R5, RZ, R5, RZ ;  /* 0x00000005ff05723e */ /* 0x000fca00048060ff */
[----:B------:R0:W-:Y:S01]  /*69a0*/  STG.E.U8 desc[UR18][R18.64+0x79], R5 ;  /* 0x0000790512007986 */ /* 0x0001e2000c101112 */
[----:B------:R-:W-:Y:S05]  /*69b0*/  BRA `(.L_x_169) ;  /* 0x0000001000087947 */ /* 0x000fea0003800000 */
.L_x_40:
[----:B------:R-:W-:Y:S01]  /*69c0*/  ISETP.GE.AND P1, PT, R30, 0x1, PT ;  /* 0x000000011e00780c */ /* 0x000fe20003f26270 */
[-C--:B--2---:R-:W-:Y:S01]  /*69d0*/  FMUL R151, R151, R14.reuse ;  /* 0x0000000e97977220 */ /* 0x084fe20000400000 */
[-C--:B------:R-:W-:Y:S01]  /*69e0*/  FMUL R146, R146, R14.reuse ;  /* 0x0000000e92927220 */ /* 0x080fe20000400000 */
[----:B------:R-:W-:Y:S01]  /*69f0*/  ISETP.GE.AND P0, PT, R30, 0x9, PT ;  /* 0x000000091e00780c */ /* 0x000fe20003f06270 */
[-C--:B------:R-:W-:Y:S01]  /*6a00*/  FMUL R149, R149, R14.reuse ;  /* 0x0000000e95957220 */ /* 0x080fe20000400000 */
[----:B------:R-:W-:Y:S01]  /*6a10*/  ISETP.LT.OR P4, PT, R6, 0x1, !P1 ;  /* 0x000000010600780c */ /* 0x000fe20004f81670 */
[-C--:B------:R-:W-:Y:S01]  /*6a20*/  FMUL R144, R144, R14.reuse ;  /* 0x0000000e90907220 */ /* 0x080fe20000400000 */
[----:B------:R-:W-:Y:S01]  /*6a30*/  ISETP.LT.OR P5, PT, R6, 0x2, !P1 ;  /* 0x000000020600780c */ /* 0x000fe20004fa1670 */
[-C--:B------:R-:W-:Y:S01]  /*6a40*/  FMUL R147, R147, R14.reuse ;  /* 0x0000000e93937220 */ /* 0x080fe20000400000 */
[----:B------:R-:W-:Y:S01]  /*6a50*/  F2FP.SATFINITE.E5M2.F32.PACK_AB_MERGE_C R151, RZ, R151, RZ ;  /* 0x00000097ff97723e */ /* 0x000fe200048060ff */
[----:B------:R-:W-:Y:S01]  /*6a60*/  FMUL R142, R142, R14 ;  /* 0x0000000e8e8e7220 */ /* 0x000fe20000400000 */
[----:B------:R-:W-:Y:S01]  /*6a70*/  F2FP.SATFINITE.E5M2.F32.PACK_AB_MERGE_C R5, RZ, R146, RZ ;  /* 0x00000092ff05723e */ /* 0x000fe200048060ff */
[-C--:B------:R-:W-:Y:S01]  /*6a80*/  FMUL R145, R145, R14.reuse ;  /* 0x0000000e91917220 */ /* 0x080fe20000400000 */
[----:B------:R-:W-:Y:S01]  /*6a90*/  ISETP.LT.OR P3, PT, R6, 0x1, !P0 ;  /* 0x000000010600780c */ /* 0x000fe20004761670 */
[-C--:B------:R-:W-:Y:S01]  /*6aa0*/  FMUL R140, R140, R14.reuse ;  /* 0x0000000e8c8c7220 */ /* 0x080fe20000400000 */
[C---:B------:R-:W-:Y:S01]  /*6ab0*/  ISETP.LT.OR P6, PT, R6.reuse, 0xa, !P1 ;  /* 0x0000000a0600780c */ /* 0x040fe20004fc1670 */
[-C--:B------:R-:W-:Y:S01]  /*6ac0*/  FMUL R143, R143, R14.reuse ;  /* 0x0000000e8f8f7220 */ /* 0x080fe20000400000 */
[----:B------:R-:W-:Y:S01]  /*6ad0*/  F2FP.SATFINITE.E5M2.F32.PACK_AB_MERGE_C R149, RZ, R149, RZ ;  /* 0x00000095ff95723e */ /* 0x000fe200048060ff */
[----:B------:R-:W-:Y:S01]  /*6ae0*/  @!P4 STG.E.U8 desc[UR18][R20.64], R151 ;  /* 0x000000971400c986 */ /* 0x000fe2000c101112 */
[----:B------:R-:W-:Y:S01]  /*6af0*/  ISETP.LT.OR P4, PT, R6, 0x2, !P0 ;  /* 0x000000020600780c */ /* 0x000fe20004781670 */
[----:B------:R-:W-:Y:S01]  /*6b00*/  FMUL R138, R138, R14 ;  /* 0x0000000e8a8a7220 */ /* 0x000fe20000400000 */
[----:B------:R-:W-:Y:S01]  /*6b10*/  F2FP.SATFINITE.E5M2.F32.PACK_AB_MERGE_C R25, RZ, R144, RZ ;  /* 0x00000090ff19723e */ /* 0x000fe200048060ff */
[----:B------:R0:W-:Y:S01]  /*6b20*/  @!P5 STG.E.U8 desc[UR18][R20.64+0x1], R5 ;  /* 0x000001051400d986 */ /* 0x0001e2000c101112 */
[C---:B------:R-:W-:Y:S01]  /*6b30*/  ISETP.LT.OR P5, PT, R6.reuse, 0x9, !P1 ;  /* 0x000000090600780c */ /* 0x040fe20004fa1670 */
[-C--:B------:R-:W-:Y:S01]  /*6b40*/  FMUL R141, R141, R14.reuse ;  /* 0x0000000e8d8d7220 */ /* 0x080fe20000400000 */
[----:B------:R-:W-:Y:S01]  /*6b50*/  F2FP.SATFINITE.E5M2.F32.PACK_AB_MERGE_C R147, RZ, R147, RZ ;  /* 0x00000093ff93723e */ /* 0x000fe200048060ff */
[----:B------:R-:W-:Y:S01]  /*6b60*/  @!P3 STG.E.U8 desc[UR18][R18.64], R149 ;  /* 0x000000951200b986 */ /* 0x000fe2000c101112 */
[----:B------:R-:W-:Y:S01]  /*6b70*/  ISETP.LT.OR P3, PT, R6, 0x9, !P0 ;  /* 0x000000090600780c */ /* 0x000fe20004761670 */
[-C--:B------:R-:W-:Y:S01]  /*6b80*/  FMUL R136, R136, R14.reuse ;  /* 0x0000000e88887220 */ /* 0x080fe20000400000 */
[----:B------:R-:W-:Y:S01]  /*6b90*/  F2FP.SATFINITE.E5M2.F32.PACK_AB_MERGE_C R145, RZ, R145, RZ ;  /* 0x00000091ff91723e */ /* 0x000fe200048060ff */
[-C--:B------:R-:W-:Y:S01]  /*6ba0*/  FMUL R139, R139, R14.reuse ;  /* 0x0000000e8b8b7220 */ /* 0x080fe20000400000 */
[----:B------:R-:W-:Y:S01]  /*6bb0*/  F2FP.SATFINITE.E5M2.F32.PACK_AB_MERGE_C R143, RZ, R143, RZ ;  /* 0x0000008fff8f723e */ /* 0x000fe200048060ff */
[----:B------:R1:W-:Y:S01]  /*6bc0*/  @!P4 STG.E.U8 desc[UR18][R18.64+0x1], R25 ;  /* 0x000001191200c986 */ /* 0x0003e2000c101112 */
[----:B------:R-:W-:Y:S01]  /*6bd0*/  ISETP.LT.OR P4, PT, R6, 0xa, !P0 ;  /* 0x0000000a0600780c */ /* 0x000fe20004781670 */
[----:B------:R-:W-:Y:S01]  /*6be0*/  FMUL R134, R134, R14 ;  /* 0x0000000e86867220 */ /* 0x000fe20000400000 */
[----:B0-----:R-:W-:Y:S01]  /*6bf0*/  F2FP.SATFINITE.E5M2.F32.PACK_AB_MERGE_C R5, RZ, R142, RZ ;  /* 0x0000008eff05723e */ /* 0x001fe200048060ff */
[----:B------:R-:W-:Y:S01]  /*6c00*/  @!P5 STG.E.U8 desc[UR18][R20.64+0x8], R147 ;  /* 0x000008931400d986 */ /* 0x000fe2000c101112 */
[C---:B------:R-:W-:Y:S01]  /*6c10*/  ISETP.LT.OR P5, PT, R6.reuse, 0x11, !P1 ;  /* 0x000000110600780c */ /* 0x040fe20004fa1670 */
[-C--:B------:R-:W-:Y:S01]  /*6c20*/  FMUL R137, R137, R14.reuse ;  /* 0x0000000e89897220 */ /* 0x080fe20000400000 */
[----:B------:R-:W-:Y:S01]  /*6c30*/  F2FP.SATFINITE.E5M2.F32.PACK_AB_MERGE_C R141, RZ, R141, RZ ;  /* 0x0000008dff8d723e */ /* 0x000fe200048060ff */
[----:B------:R0:W-:Y:S01]  /*6c40*/  @!P6 STG.E.U8 desc[UR18][R20.64+0x9], R5 ;  /* 0x000009051400e986 */ /* 0x0001e2000c101112 */
[----:B------:R-:W-:Y:S01]  /*6c50*/  ISETP.LT.OR P6, PT, R6, 0x12, !P1 ;  /* 0x000000120600780c */ /* 0x000fe20004fc1670 */
[----:B------:R-:W-:Y:S01]  /*6c60*/  FMUL R132, R132, R14 ;  /* 0x0000000e84847220 */ /* 0x000fe20000400000 */
[----:B------:R-:W-:Y:S01]  /*6c70*/  F2FP.SATFINITE.E5M2.F32.PACK_AB_MERGE_C R139, RZ, R139, RZ ;  /* 0x0000008bff8b723e */ /* 0x000fe200048060ff */
[----:B------:R-:W-:Y:S01]  /*6c80*/  @!P3 STG.E.U8 desc[UR18][R18.64+0x8], R145 ;  /* 0x000008911200b986 */ /* 0x000fe2000c101112 */
[----:B-1----:R-:W-:Y:S01]  /*6c90*/  F2FP.SATFINITE.E5M2.F32.PACK_AB_MERGE_C R25, RZ, R140, RZ ;  /* 0x0000008cff19723e */ /* 0x002fe200048060ff */
[-C--:B------:R-:W-:Y:S01]  /*6ca0*/  FMUL R135, R135, R14.reuse ;  /* 0x0000000e87877220 */ /* 0x080fe20000400000 */
[----:B------:R-:W-:Y:S01]  /*6cb0*/  ISETP.LT.OR P3, PT, R6, 0x11, !P0 ;  /* 0x000000110600780c */ /* 0x000fe20004761670 */
[-C--:B------:R-:W-:Y:S01]  /*6cc0*/  FMUL R130, R130, R14.reuse ;  /* 0x0000000e82827220 */ /* 0x080fe20000400000 */
[----:B------:R-:W-:Y:S01]  /*6cd0*/  F2FP.SATFINITE.E5M2.F32.PACK_AB_MERGE_C R137, RZ, R137, RZ ;  /* 0x00000089ff89723e */ /* 0x000fe200048060ff */
[----:B------:R1:W-:Y:S01]  /*6ce0*/  @!P4 STG.E.U8 desc[UR18][R18.64+0x9], R25 ;  /* 0x000009191200c986 */ /* 0x0003e2000c101112 */
[C---:B------:R-:W-:Y:S01]  /*6cf0*/  ISETP.LT.OR P4, PT, R6.reuse, 0x12, !P0 ;  /* 0x000000120600780c */ /* 0x040fe20004781670 */
[----:B------:R-:W-:Y:S01]  /*6d00*/  FMUL R133, R133, R14 ;  /* 0x0000000e85857220 */ /* 0x000fe20000400000 */
[----:B0-----:R-:W-:Y:S01]  /*6d10*/  F2FP.SATFINITE.E5M2.F32.PACK_AB_MERGE_C R5, RZ, R138, RZ ;  /* 0x0000008aff05723e */ /* 0x001fe200048060ff */
[----:B------:R-:W-:Y:S01]  /*6d20*/  @!P5 STG.E.U8 desc[UR18][R20.64+0x10], R143 ;  /* 0x0000108f1400d986 */ /* 0x000fe2000c101112 */
[----:B------:R-:W-:Y:S01]  /*6d30*/  ISETP.LT.OR P5, PT, R6, 0x19, !P1 ;  /* 0x000000190600780c */ /* 0x000fe20004fa1670 */
[-C--:B------:R-:W-:Y:S01]  /*6d40*/  FMUL R128, R128, R14.reuse ;  /* 0x0000000e80807220 */ /* 0x080fe20000400000 */
[----:B------:R-:W-:Y:S01]  /*6d50*/  F2FP.SATFINITE.E5M2.F32.PACK_AB_MERGE_C R135, RZ, R135, RZ ;  /* 0x00000087ff87723e */ /* 0x000fe200048060ff */
[----:B------:R0:W-:Y:S01]  /*6d60*/  @!P6 STG.E.U8 desc[UR18][R20.64+0x11], R5 ;  /* 0x000011051400e986 */ /* 0x0001e2000c101112 */
[----:B------:R-:W-:Y:S01]  /*6d70*/  ISETP.LT.OR P6, PT, R6, 0x1a, !P1 ;  /* 0x0000001a0600780c */ /* 0x000fe20004fc1670 */
[-C--:B------:R-:W-:Y:S01]  /*6d80*/  FMUL R131, R131, R14.reuse ;  /* 0x0000000e83837220 */ /* 0x080fe20000400000 */
[----:B------:R-:W-:Y:S01]  /*6d90*/  FMUL R126, R126, R14 ;  /* 0x0000000e7e7e7220 */ /* 0x000fe20000400000 */
[----:B-1----:R-:W-:Y:S01]  /*6da0*/  F2FP.SATFINITE.E5M2.F32.PACK_AB_MERGE_C R25, RZ, R136, RZ ;  /* 0x00000088ff19723e */ /* 0x002fe200048060ff */
[----:B------:R-:W-:Y:S01]  /*6db0*/  @!P3 STG.E.U8 desc[UR18][R18.64+0x10], R141 ;  /* 0x0000108d1200b986 */ /* 0x000fe2000c101112 */
[C---:B------:R-:W-:Y:S01]  /*6dc0*/  ISETP.LT.OR P3, PT, R6.reuse, 0x19, !P0 ;  /* 0x000000190600780c */ /* 0x040fe20004761670 */
        /* <DEDUP_REMOVED lines=37> */
[-C--:B------:R-:W-:Y:S01]  /*7020*/  FMUL R114, R114, R14.reuse ;  /* 0x0000000e72727220 */ /* 0x080fe20000400000 */
        /* <DEDUP_REMOVED lines=81> */
[C---:B------:R-:W-:Y:S01]  /*7540*/  ISETP.LT.OR P6, PT, R6.reuse, 0x52, !P1 ;  /* 0x000000520600780c */ /* 0x040fe20004fc1670 */
        /* <DEDUP_REMOVED lines=22> */
[----:B------:R-:W-:-:S02]  /*76b0*/  ISETP.LT.OR P3, PT, R6, 0x59, !P0 ;  /* 0x000000590600780c */ /* 0x000fc40004761670 */
[----:B------:R-:W-:Y:S01]  /*76c0*/  F2FP.SATFINITE.E5M2.F32.PACK_AB_MERGE_C R93, RZ, R93, RZ ;  /* 0x0000005dff5d723e */ /* 0x000fe200048060ff */
[----:B------:R1:W-:Y:S01]  /*76d0*/  @!P4 STG.E.U8 desc[UR18][R18.64+0x51], R25 ;  /* 0x000051191200c986 */ /* 0x0003e2000c101112 */
[C---:B------:R-:W-:Y:S02]  /*76e0*/  ISETP.LT.OR P4, PT, R6.reuse, 0x5a, !P0 ;  /* 0x0000005a0600780c */ /* 0x040fe40004781670 */
[----:B0-----:R-:W-:Y:S01]  /*76f0*/  F2FP.SATFINITE.E5M2.F32.PACK_AB_MERGE_C R5, RZ, R102, RZ ;  /* 0x00000066ff05723e */ /* 0x001fe200048060ff */
[----:B------:R-:W-:Y:S01]  /*7700*/  @!P5 STG.E.U8 desc[UR18][R20.64+0x58], R107 ;  /* 0x0000586b1400d986 */ /* 0x000fe2000c101112 */
[C---:B------:R-:W-:Y:S02]  /*7710*/  ISETP.LT.OR P5, PT, R6.reuse, 0x61, !P1 ;  /* 0x000000610600780c */ /* 0x040fe40004fa1670 */
[----:B------:R-:W-:Y:S01]  /*7720*/  F2FP.SATFINITE.E5M2.F32.PACK_AB_MERGE_C R23, RZ, R23, RZ ;  /* 0x00000017ff17723e */ /* 0x000fe200048060ff */
[----:B------:R0:W-:Y:S01]  /*7730*/  @!P6 STG.E.U8 desc[UR18][R20.64+0x59], R5 ;  /* 0x000059051400e986 */ /* 0x0001e2000c101112 */
[----:B------:R-:W-:-:S02]  /*7740*/  ISETP.LT.OR P6, PT, R6, 0x62, !P1 ;  /* 0x000000620600780c */ /* 0x000fc40004fc1670 */
[----:B------:R-:W-:Y:S01]  /*7750*/  F2FP.SATFINITE.E5M2.F32.PACK_AB_MERGE_C R89, RZ, R89, RZ ;  /* 0x00000059ff59723e */ /* 0x000fe200048060ff */
[----:B------:R-:W-:Y:S01]  /*7760*/  @!P3 STG.E.U8 desc[UR18][R18.64+0x58], R105 ;  /* 0x000058691200b986 */ /* 0x000fe2000c101112 */
[----:B-1----:R-:W-:Y:S02]  /*7770*/  F2FP.SATFINITE.E5M2.F32.PACK_AB_MERGE_C R25, RZ, R100, RZ ;  /* 0x00000064ff19723e */ /* 0x002fe400048060ff */
[C---:B------:R-:W-:Y:S02]  /*7780*/  ISETP.LT.OR P3, PT, R6.reuse, 0x61, !P0 ;  /* 0x000000610600780c */ /* 0x040fe40004761670 */
[----:B------:R-:W-:Y:S01]  /*7790*/  F2FP.SATFINITE.E5M2.F32.PACK_AB_MERGE_C R27, RZ, R88, RZ ;  /* 0x00000058ff1b723e */ /* 0x000fe200048060ff */
[----:B------:R1:W-:Y:S01]  /*77a0*/  @!P4 STG.E.U8 desc[UR18][R18.64+0x59], R25 ;  /* 0x000059191200c986 */ /* 0x0003e2000c101112 */
[C---:B------:R-:W-:Y:S02]  /*77b0*/  ISETP.LT.OR P4, PT, R6.reuse, 0x62, !P0 ;  /* 0x000000620600780c */ /* 0x040fe40004781670 */
[----:B0-----:R-:W-:Y:S01]  /*77c0*/  F2FP.SATFINITE.E5M2.F32.PACK_AB_MERGE_C R5, RZ, R98, RZ ;  /* 0x00000062ff05723e */ /* 0x001fe200048060ff */
[----:B------:R-:W-:Y:S01]  /*77d0*/  @!P5 STG.E.U8 desc[UR18][R20.64+0x60], R101 ;  /* 0x000060651400d986 */ /* 0x000fe2000c101112 */
[----:B------:R-:W-:-:S03]  /*77e0*/  ISETP.LT.OR P5, PT, R6, 0x69, !P1 ;  /* 0x000000690600780c */ /* 0x000fc60004fa1670 */
[----:B------:R0:W-:Y:S01]  /*77f0*/  @!P6 STG.E.U8 desc[UR18][R20.64+0x61], R5 ;  /* 0x000061051400e986 */ /* 0x0001e2000c101112 */
[C---:B------:R-:W-:Y:S02]  /*7800*/  ISETP.LT.OR P6, PT, R6.reuse, 0x6a, !P1 ;  /* 0x0000006a0600780c */ /* 0x040fe40004fc1670 */
[----:B-1----:R-:W-:Y:S01]  /*7810*/  F2FP.SATFINITE.E5M2.F32.PACK_AB_MERGE_C R25, RZ, R96, RZ ;  /* 0x00000060ff19723e */ /* 0x002fe200048060ff */
[----:B------:R-:W-:Y:S01]  /*7820*/  @!P3 STG.E.U8 desc[UR18][R18.64+0x60], R103 ;  /* 0x000060671200b986 */ /* 0x000fe2000c101112 */
[----:B------:R-:W-:-:S03]  /*7830*/  ISETP.LT.OR P3, PT, R6, 0x69, !P0 ;  /* 0x000000690600780c */ /* 0x000fc60004761670 */
        /* <DEDUP_REMOVED lines=12> */
[C---:B------:R-:W-:Y:S01]  /*7900*/  ISETP.LT.OR P1, PT, R6.reuse, 0x7a, !P1 ;  /* 0x0000007a0600780c */ /* 0x040fe20004f21670 */
[----:B------:R2:W-:Y:S01]  /*7910*/  @!P5 STG.E.U8 desc[UR18][R20.64+0x70], R95 ;  /* 0x0000705f1400d986 */ /* 0x0005e2000c101112 */
[C---:B------:R-:W-:Y:S02]  /*7920*/  ISETP.LT.OR P5, PT, R6.reuse, 0x72, !P0 ;  /* 0x000000720600780c */ /* 0x040fe400047a1670 */
[----:B0-----:R-:W-:Y:S01]  /*7930*/  F2FP.SATFINITE.E5M2.F32.PACK_AB_MERGE_C R5, RZ, R90, RZ ;  /* 0x0000005aff05723e */ /* 0x001fe200048060ff */
[----:B------:R2:W-:Y:S01]  /*7940*/  @!P6 STG.E.U8 desc[UR18][R20.64+0x71], R91 ;  /* 0x0000715b1400e986 */ /* 0x0005e2000c101112 */
[C---:B------:R-:W-:Y:S02]  /*7950*/  ISETP.LT.OR P6, PT, R6.reuse, 0x79, !P0 ;  /* 0x000000790600780c */ /* 0x040fe400047c1670 */
[----:B------:R-:W-:Y:S01]  /*7960*/  ISETP.LT.OR P0, PT, R6, 0x7a, !P0 ;  /* 0x0000007a0600780c */ /* 0x000fe20004701670 */
[----:B------:R2:W-:Y:S01]  /*7970*/  @!P3 STG.E.U8 desc[UR18][R18.64+0x70], R93 ;  /* 0x0000705d1200b986 */ /* 0x0005e2000c101112 */
[----:B-1----:R-:W-:-:S05]  /*7980*/  F2FP.SATFINITE.E5M2.F32.PACK_AB_MERGE_C R25, RZ, R22, RZ ;  /* 0x00000016ff19723e */ /* 0x002fca00048060ff */
[----:B------:R2:W-:Y:S04]  /*7990*/  @!P5 STG.E.U8 desc[UR18][R18.64+0x71], R5 ;  /* 0x000071051200d986 */ /* 0x0005e8000c101112 */
[----:B------:R2:W-:Y:S04]  /*79a0*/  @!P4 STG.E.U8 desc[UR18][R20.64+0x78], R23 ;  /* 0x000078171400c986 */ /* 0x0005e8000c101112 */
[----:B------:R2:W-:Y:S04]  /*79b0*/  @!P1 STG.E.U8 desc[UR18][R20.64+0x79], R25 ;  /* 0x0000791914009986 */ /* 0x0005e8000c101112 */
[----:B------:R2:W-:Y:S04]  /*79c0*/  @!P6 STG.E.U8 desc[UR18][R18.64+0x78], R89 ;  /* 0x000078591200e986 */ /* 0x0005e8000c101112 */
[----:B------:R2:W-:Y:S02]  /*79d0*/  @!P0 STG.E.U8 desc[UR18][R18.64+0x79], R27 ;  /* 0x0000791b12008986 */ /* 0x0005e4000c101112 */
.L_x_169:
[----:B------:R-:W-:Y:S05]  /*79e0*/  BSYNC B0 ;  /* 0x0000000000007941 */ /* 0x000fea0003800000 */
.L_x_39:
[C---:B------:R-:W-:Y:S01]  /*79f0*/  LEA R2, P0, R8.reuse, R2, 0x1 ;  /* 0x0000000208027211 */ /* 0x040fe200078008ff */
[----:B------:R-:W-:Y:S01]  /*7a00*/  ULDC.64 UR6, c[0x0][0x650] ;  /* 0x0001940000067ab9 */ /* 0x000fe20000000a00 */
[----:B-----5:R-:W-:Y:S01]  /*7a10*/  IMAD.U32 R4, RZ, RZ, UR16 ;  /* 0x00000010ff047e24 */ /* 0x020fe2000f8e00ff */
[----:B0-2---:R-:W-:Y:S01]  /*7a20*/  PRMT R18, RZ, 0x7610, R18 ;  /* 0x00007610ff127816 */ /* 0x005fe20000000012 */
[----:B------:R-:W-:Y:S01]  /*7a30*/  IMAD.MOV.U32 R6, RZ, RZ, -0x1 ;  /* 0xffffffffff067424 */ /* 0x000fe200078e00ff */
[----:B------:R-:W-:Y:S01]  /*7a40*/  LEA.HI.X R3, R8, R3, R0, 0x1, P0 ;  /* 0x0000000308037211 */ /* 0x000fe200000f0c00 */
[----:B------:R0:W-:Y:S01]  /*7a50*/  SYNCS.ARRIVE.TRANS64.A1T0 RZ, [R4+UR21], RZ ;  /* 0x000000ff04ff79a7 */ /* 0x0001e20008100015 */
[----:B------:R-:W-:Y:S01]  /*7a60*/  ISETP.GE.U32.AND P0, PT, R2, UR6, PT ;  /* 0x0000000602007c0c */ /* 0x000fe2000bf06070 */
[----:B------:R-:W-:-:S03]  /*7a70*/  IMAD.MOV.U32 R5, RZ, RZ, -0x1 ;  /* 0xffffffffff057424 */ /* 0x000fc600078e00ff */
[----:B------:R-:W-:Y:S01]  /*7a80*/  ISETP.GE.U32.AND.EX P0, PT, R3, UR7, PT, P0 ;  /* 0x0000000703007c0c */ /* 0x000fe2000bf06100 */
[----:B0-----:R-:W-:-:S12]  /*7a90*/  IMAD.MOV.U32 R4, RZ, RZ, -0x1 ;  /* 0xffffffffff047424 */ /* 0x001fd800078e00ff */
[----:B------:R-:W-:Y:S05]  /*7aa0*/  @P0 BRA `(.L_x_170) ;  /* 0x0000000400600947 */ /* 0x000fea0003800000 */
[----:B------:R-:W0:Y:S01]  /*7ab0*/  S2R R28, SR_CTAID.X ;  /* 0x00000000001c7919 */ /* 0x000e220000002500 */
[----:B------:R-:W2:Y:S01]  /*7ac0*/  LDC.64 R22, c[0x0][0x628] ;  /* 0x00018a00ff167b82 */ /* 0x000ea20000000a00 */
[----:B------:R-:W-:Y:S01]  /*7ad0*/  ULDC UR6, c[0x0][0x150] ;  /* 0x0000540000067ab9 */ /* 0x000fe20000000800 */
[----:B-1--4-:R-:W-:Y:S01]  /*7ae0*/  IMAD.MOV.U32 R20, RZ, RZ, R2 ;  /* 0x000000ffff147224 */ /* 0x012fe200078e0002 */
[----:B------:R-:W1:Y:S01]  /*7af0*/  S2R R30, SR_CTAID.Y ;  /* 0x00000000001e7919 */ /* 0x000e620000002600 */
[----:B------:R-:W-:-:S04]  /*7b00*/  IMAD.MOV.U32 R21, RZ, RZ, R3 ;  /* 0x000000ffff157224 */ /* 0x000fc800078e0003 */
[----:B------:R-:W4:Y:S08]  /*7b10*/  LDC R31, c[0x0][0x144] ;  /* 0x00005100ff1f7b82 */ /* 0x000f300000000800 */
[----:B------:R-:W1:Y:S08]  /*7b20*/  LDC R6, c[0x0][0x630] ;  /* 0x00018c00ff067b82 */ /* 0x000e700000000800 */
[----:B------:R-:W1:Y:S01]  /*7b30*/  LDC.64 R26, c[0x0][0x620] ;  /* 0x00018800ff1a7b82 */ /* 0x000e620000000a00 */
[----:B--2---:R-:W-:-:S04]  /*7b40*/  ISETP.NE.U32.AND P0, PT, R22, RZ, PT ;  /* 0x000000ff1600720c */ /* 0x004fc80003f05070 */
[----:B------:R-:W-:Y:S02]  /*7b50*/  ISETP.NE.AND.EX P0, PT, R23, RZ, PT, P0 ;  /* 0x000000ff1700720c */ /* 0x000fe40003f05300 */
[----:B0-----:R-:W-:-:S05]  /*7b60*/  I2FP.F32.U32 R4, R28 ;  /* 0x0000001c00047245 */ /* 0x001fca0000201000 */
[----:B------:R-:W-:-:S04]  /*7b70*/  FMUL R4, R4, UR6 ;  /* 0x0000000604047c20 */ /* 0x000fc80008400000 */
[----:B------:R0:W2:Y:S02]  /*7b80*/  F2I.U32.TRUNC.NTZ R29, R4 ;  /* 0x00000004001d7305 */ /* 0x0000a4000020f000 */
[----:B----4-:R-:W-:Y:S05]  /*7b90*/  @!P0 BRA `(.L_x_171) ;  /* 0x0000000000288947 */ /* 0x010fea0003800000 */
[----:B------:R-:W4:Y:S02]  /*7ba0*/  LDC R5, c[0x0][0x634] ;  /* 0x00018d00ff057b82 */ /* 0x000f240000000800 */
[----:B----4-:R-:W-:-:S05]  /*7bb0*/  IADD3 R21, P0, R2, R5, RZ ;  /* 0x0000000502157210 */ /* 0x010fca0007f1e0ff */
[----:B---3--:R-:W-:-:S04]  /*7bc0*/  IMAD.X R25, RZ, RZ, R3, P0 ;  /* 0x000000ffff197224 */ /* 0x008fc800000e0603 */
[----:B0-----:R-:W-:-:S04]  /*7bd0*/  IMAD.WIDE.U32 R4, R25, R22, RZ ;  /* 0x0000001619047225 */ /* 0x001fc800078e00ff */
[----:B------:R-:W-:-:S04]  /*7be0*/  IMAD.WIDE.U32 R18, P0, R21, R23, R4 ;  /* 0x0000001715127225 */ /* 0x000fc80007800004 */
[----:B------:R-:W-:-:S04]  /*7bf0*/  IMAD.WIDE.U32 R4, R21, R22, RZ ;  /* 0x0000001615047225 */ /* 0x000fc800078e00ff */
[----:B------:R-:W-:Y:S01]  /*7c00*/  IMAD.X R21, RZ, RZ, RZ, P0 ;  /* 0x000000ffff157224 */ /* 0x000fe200000e06ff */
[----:B------:R-:W-:Y:S01]  /*7c10*/  IADD3 RZ, P0, R5, R18, RZ ;  /* 0x0000001205ff7210 */ /* 0x000fe20007f1e0ff */
[----:B------:R-:W-:-:S04]  /*7c20*/  IMAD.MOV.U32 R20, RZ, RZ, R19 ;  /* 0x000000ffff147224 */ /* 0x000fc800078e0013 */
[----:B------:R-:W-:-:S08]  /*7c30*/  IMAD.WIDE.U32.X R20, R25, R23, R20, P0 ;  /* 0x0000001719147225 */ /* 0x000fd000000e0414 */
.L_x_171:
[-CC-:B-1-3--:R-:W-:Y:S01]  /*7c40*/  SHF.R.U64 R24, R20, R6.reuse, R21.reuse ;  /* 0x0000000614187219 */ /* 0x18afe20000001215 */
[----:B------:R-:W1:Y:S01]  /*7c50*/  LDC.64 R34, c[0x0][0x640] ;  /* 0x00019000ff227b82 */ /* 0x000e620000000a00 */
[----:B0-----:R-:W-:Y:S01]  /*7c60*/  SHF.R.U32.HI R4, RZ, R6, R21 ;  /* 0x00000006ff047219 */ /* 0x001fe20000011615 */
[----:B--2---:R-:W-:Y:S01]  /*7c70*/  IMAD.MOV R29, RZ, RZ, -R29 ;  /* 0x000000ffff1d7224 */ /* 0x004fe200078e0a1d */
[----:B------:R-:W-:Y:S01]  /*7c80*/  IADD3 R19, P0, RZ, -R24, RZ ;  /* 0x80000018ff137210 */ /* 0x000fe20007f1e0ff */
[----:B------:R-:W-:Y:S01]  /*7c90*/  ULDC UR6, c[0x0][0x154] ;  /* 0x0000550000067ab9 */ /* 0x000fe20000000800 */
[----:B------:R-:W-:Y:S02]  /*7ca0*/  IMAD.MOV.U32 R21, RZ, RZ, 0x1 ;  /* 0x00000001ff157424 */ /* 0x000fe400078e00ff */
[----:B------:R-:W-:Y:S01]  /*7cb0*/  IMAD R29, R31, R29, R28 ;  /* 0x0000001d1f1d7224 */ /* 0x000fe200078e021c */
[----:B------:R-:W0:Y:S01]  /*7cc0*/  LDC R18, c[0x0][0x618] ;  /* 0x00018600ff127b82 */ /* 0x000e220000000800 */
[----:B------:R-:W-:-:S04]  /*7cd0*/  IMAD.X R5, RZ, RZ, ~R4, P0 ;  /* 0x000000ffff057224 */ /* 0x000fc800000e0e04 */
[-C--:B------:R-:W-:Y:S02]  /*7ce0*/  IMAD R6, R5, R26.reuse, RZ ;  /* 0x0000001a05067224 */ /* 0x080fe400078e02ff */
[C---:B------:R-:W-:Y:S01]  /*7cf0*/  IMAD.WIDE.U32 R4, R19.reuse, R26, R2 ;  /* 0x0000001a13047225 */ /* 0x040fe200078e0002 */
[----:B------:R-:W2:Y:S03]  /*7d00*/  LDC R20, c[0x0][0x608] ;  /* 0x00018200ff147b82 */ /* 0x000ea60000000800 */
[----:B------:R-:W-:Y:S01]  /*7d10*/  IMAD R19, R19, R27, R6 ;  /* 0x0000001b13137224 */ /* 0x000fe200078e0206 */
[----:B------:R-:W-:-:S03]  /*7d20*/  I2FP.F32.U32 R6, R30 ;  /* 0x0000001e00067245 */ /* 0x000fc60000201000 */
[----:B------:R-:W-:Y:S01]  /*7d30*/  IMAD.IADD R5, R5, 0x1, R19 ;  /* 0x0000000105057824 */ /* 0x000fe200078e0213 */
[----:B------:R-:W3:Y:S01]  /*7d40*/  LDC R32, c[0x0][0x658] ;  /* 0x00019600ff207b82 */ /* 0x000ee20000000800 */
[----:B-1----:R-:W-:Y:S01]  /*7d50*/  ISETP.NE.U32.AND P0, PT, R34, RZ, PT ;  /* 0x000000ff2200720c */ /* 0x002fe20003f05070 */
[----:B------:R-:W-:-:S03]  /*7d60*/  IMAD.MOV.U32 R19, RZ, RZ, -0x1 ;  /* 0xffffffffff137424 */ /* 0x000fc600078e00ff */
[----:B------:R-:W-:-:S03]  /*7d70*/  ISETP.NE.AND.EX P0, PT, R35, RZ, PT, P0 ;  /* 0x000000ff2300720c */ /* 0x000fc60003f05300 */
[----:B------:R-:W1:Y:S01]  /*7d80*/  LDC R27, c[0x0][0x148] ;  /* 0x00005200ff1b7b82 */ /* 0x000e620000000800 */
[-CC-:B0-----:R-:W-:Y:S02]  /*7d90*/  SHF.R.U64 R22, R4, R18.reuse, R5.reuse ;  /* 0x0000001204167219 */ /* 0x181fe40000001205 */
[----:B------:R-:W-:Y:S01]  /*7da0*/  SHF.R.U32.HI R5, RZ, R18, R5 ;  /* 0x00000012ff057219 */ /* 0x000fe20000011605 */
[----:B------:R-:W-:-:S04]  /*7db0*/  FMUL R18, R6, UR6 ;  /* 0x0000000606127c20 */ /* 0x000fc80008400000 */
[----:B------:R-:W0:Y:S01]  /*7dc0*/  LDC R28, c[0x0][0x600] ;  /* 0x00018000ff1c7b82 */ /* 0x000e220000000800 */
[----:B------:R4:W0:Y:S01]  /*7dd0*/  F2I.U32.TRUNC.NTZ R25, R18 ;  /* 0x0000001200197305 */ /* 0x000822000020f000 */
[-CC-:B--2---:R-:W-:Y:S02]  /*7de0*/  SHF.R.U64 R6, R22, R20.reuse, R5.reuse ;  /* 0x0000001416067219 */ /* 0x184fe40000001205 */
[----:B------:R-:W-:-:S04]  /*7df0*/  SHF.R.U32.HI R5, RZ, R20, R5 ;  /* 0x00000014ff057219 */ /* 0x000fc80000011605 */
[----:B------:R-:W2:Y:S01]  /*7e00*/  LDC R33, c[0x0][0x648] ;  /* 0x00019200ff217b82 */ /* 0x000ea20000000800 */
[-CC-:B---3--:R-:W-:Y:S02]  /*7e10*/  SHF.R.U64 R26, R6, R32.reuse, R5.reuse ;  /* 0x00000020061a7219 */ /* 0x188fe40000001205 */
[-C--:B------:R-:W-:Y:S02]  /*7e20*/  SHF.L.U32 R19, R19, R32.reuse, RZ ;  /* 0x0000002013137219 */ /* 0x080fe400000006ff */
[-C--:B------:R-:W-:Y:S01]  /*7e30*/  SHF.R.U32.HI R5, RZ, R32.reuse, R5 ;  /* 0x00000020ff057219 */ /* 0x080fe20000011605 */
[----:B------:R-:W-:Y:S01]  /*7e40*/  IMAD.MOV.U32 R4, RZ, RZ, R26 ;  /* 0x000000ffff047224 */ /* 0x000fe200078e001a */
[----:B------:R-:W-:Y:S01]  /*7e50*/  SHF.L.U32 R32, R21, R32, RZ ;  /* 0x0000002015207219 */ /* 0x000fe200000006ff */
[----:B------:R-:W3:Y:S01]  /*7e60*/  LDC R36, c[0x0][0x638] ;  /* 0x00018e00ff247b82 */ /* 0x000ee20000000800 */
[----:B------:R-:W-:-:S07]  /*7e70*/  LOP3.LUT R31, RZ, R19, RZ, 0x33, !PT ;  /* 0x00000013ff1f7212 */ /* 0x000fce00078e33ff */
[----:B------:R-:W0:Y:S01]  /*7e80*/  LDC R37, c[0x0][0x610] ;  /* 0x00018400ff257b82 */ /* 0x000e220000000800 */
[----:B----4-:R-:W-:Y:S05]  /*7e90*/  @!P0 BRA `(.L_x_172) ;  /* 0x0000000000288947 */ /* 0x010fea0003800000 */
[----:B------:R-:W4:Y:S02]  /*7ea0*/  LDC R21, c[0x0][0x64c] ;  /* 0x00019300ff157b82 */ /* 0x000f240000000800 */
[----:B----4-:R-:W-:-:S05]  /*7eb0*/  IADD3 R21, P0, R26, R21, RZ ;  /* 0x000000151a157210 */ /* 0x010fca0007f1e0ff */
        /* <DEDUP_REMOVED lines=8> */
.L_x_172:
[----:B--2---:R-:W-:Y:S01]  /*7f40*/  SHF.R.U64 R4, R4, R33, R5 ;  /* 0x0000002104047219 */ /* 0x004fe20000001205 */
[----:B0-----:R-:W-:Y:S01]  /*7f50*/  VIADD R21, R28, 0xffffffff ;  /* 0xffffffff1c157836 */ /* 0x001fe20000000000 */
[----:B------:R-:W-:Y:S01]  /*7f60*/  LOP3.LUT R19, R6, R31, RZ, 0xc0, !PT ;  /* 0x0000001f06137212 */ /* 0x000fe200078ec0ff */
[----:B------:R-:W-:Y:S02]  /*7f70*/  IMAD.MOV R25, RZ, RZ, -R25 ;  /* 0x000000ffff197224 */ /* 0x000fe400078e0a19 */
[----:B------:R-:W-:Y:S02]  /*7f80*/  IMAD.MOV R5, RZ, RZ, -R4 ;  /* 0x000000ffff057224 */ /* 0x000fe400078e0a04 */
[----:B------:R-:W-:Y:S01]  /*7f90*/  IMAD R6, R32, R4, R19 ;  /* 0x0000000420067224 */ /* 0x000fe200078e0213 */
[----:B------:R-:W-:Y:S01]  /*7fa0*/  LOP3.LUT R19, R22, R21, RZ, 0xc0, !PT ;  /* 0x0000001516137212 */ /* 0x000fe200078ec0ff */
[----:B-1----:R-:W-:Y:S02]  /*7fb0*/  @P2 IMAD R29, R27, R25, R30 ;  /* 0x000000191b1d2224 */ /* 0x002fe400078e021e */
[----:B---3--:R-:W-:-:S02]  /*7fc0*/  IMAD R4, R5, R36, R26 ;  /* 0x0000002405047224 */ /* 0x008fc400078e021a */
[----:B------:R-:W-:Y:S02]  /*7fd0*/  IMAD R6, R6, R37, R29 ;  /* 0x0000002506067224 */ /* 0x000fe400078e021d */
[----:B------:R-:W-:Y:S02]  /*7fe0*/  IMAD R19, R4, R28, R19 ;  /* 0x0000001c04137224 */ /* 0x000fe400078e0213 */
[----:B------:R-:W-:Y:S02]  /*7ff0*/  IMAD.MOV.U32 R18, RZ, RZ, 0x1 ;  /* 0x00000001ff127424 */ /* 0x000fe400078e00ff */
[----:B------:R-:W-:Y:S01]  /*8000*/  IMAD.MOV.U32 R4, RZ, RZ, R24 ;  /* 0x000000ffff047224 */ /* 0x000fe200078e0018 */
[----:B------:R-:W-:Y:S02]  /*8010*/  SEL R5, R19, R6, !P2 ;  /* 0x0000000613057207 */ /* 0x000fe40005000000 */
[----:B------:R-:W-:-:S07]  /*8020*/  SEL R6, R6, R19, !P2 ;  /* 0x0000001306067207 */ /* 0x000fce0005000000 */
.L_x_170:
[----:B------:R-:W-:Y:S02]  /*8030*/  LOP3.LUT P0, RZ, R18, 0xff, RZ, 0xc0, !PT ;  /* 0x000000ff12ff7812 */ /* 0x000fe4000780c0ff */
[----:B------:R-:W-:-:S11]  /*8040*/  LOP3.LUT R150, R150, 0x1, RZ, 0x3c, !PT ;  /* 0x0000000196967812 */ /* 0x000fd600078e3cff */
[----:B------:R-:W-:Y:S05]  /*8050*/  @P0 BRA `(.L_x_173) ;  /* 0xffffff9400680947 */ /* 0x000fea000383ffff */
[----:B------:R-:W-:Y:S05]  /*8060*/  EXIT ;  /* 0x000000000000794d */ /* 0x000fea0003800000 */
.L_x_17:
[----:B------:R-:W-:-:S08]  /*8070*/  ISETP.NE.AND P0, PT, R18, RZ, PT ;  /* 0x000000ff1200720c */ /* 0x000fd00003f05270 */
[----:B--23-5:R-:W0:-:S00]  /*8080*/  USETMAXREG.DEALLOC.CTAPOOL 0x28 ;  /* 0x00000028000079c8 */ /* 0x02ce0000080e0500 */
[----:B------:R-:W-:Y:S05]  /*8090*/  @P0 EXIT ;  /* 0x000000000000094d */ /* 0x000fea0003800000 */
[----:B0-----:R-:W-:Y:S01]  /*80a0*/  LOP3.LUT P0, RZ, R20, 0xff, RZ, 0xc0, !PT ;  /* 0x000000ff14ff7812 */ /* 0x001fe2000780c0ff */
[----:B------:R-:W-:Y:S02]  /*80b0*/  IMAD.MOV.U32 R12, RZ, RZ, 0x1 ;  /* 0x00000001ff0c7424 */ /* 0x000fe400078e00ff */
[----:B------:R-:W-:-:S10]  /*80c0*/  IMAD.MOV.U32 R15, RZ, RZ, RZ ;  /* 0x000000ffff0f7224 */ /* 0x000fd400078e00ff */
[----:B------:R-:W-:Y:S05]  /*80d0*/  @!P0 BRA `(.L_x_174) ;  /* 0x0000000c00608947 */ /* 0x000fea0003800000 */
[----:B------:R-:W0:Y:S01]  /*80e0*/  S2UR UR9, SR_CgaCtaId ;  /* 0x00000000000979c3 */ /* 0x000e220000008800 */
[----:B------:R-:W-:Y:S01]  /*80f0*/  ULDC UR5, c[0x0][0x658] ;  /* 0x0001960000057ab9 */ /* 0x000fe20000000800 */
[----:B------:R-:W-:Y:S01]  /*8100*/  UMOV UR10, 0xffffffff ;  /* 0xffffffff000a7882 */ /* 0x000fe20000000000 */
[----:B------:R-:W-:Y:S01]  /*8110*/  UMOV UR11, 0x1 ;  /* 0x00000001000b7882 */ /* 0x000fe20000000000 */
[----:B------:R-:W-:Y:S01]  /*8120*/  USHF.L.U32 UR10, UR10, UR5, URZ ;  /* 0x000000050a0a7299 */ /* 0x000fe2000800063f */
[----:B------:R-:W-:Y:S01]  /*8130*/  LOP3.LUT P0, RZ, R11, 0x1f, RZ, 0xc0, !PT ;  /* 0x0000001f0bff7812 */ /* 0x000fe2000780c0ff */
[----:B------:R-:W-:Y:S01]  /*8140*/  BSSY B0, `(.L_x_174) ;  /* 0x00000d1000007945 */ /* 0x000fe20003800000 */
[C---:B------:R-:W-:Y:S01]  /*8150*/  ISETP.NE.AND P3, PT, R10.reuse, RZ, PT ;  /* 0x000000ff0a00720c */ /* 0x040fe20003f65270 */
[----:B------:R-:W-:Y:S01]  /*8160*/  ULOP3.LUT UR14, URZ, UR10, URZ, 0x33, !UPT ;  /* 0x0000000a3f0e7292 */ /* 0x000fe2000f8e333f */
[----:B------:R-:W-:Y:S01]  /*8170*/  ISETP.NE.OR P0, PT, R10, RZ, !P0 ;  /* 0x000000ff0a00720c */ /* 0x000fe20004705670 */
[----:B------:R-:W-:Y:S01]  /*8180*/  IMAD.MOV.U32 R14, RZ, RZ, 0x1 ;  /* 0x00000001ff0e7424 */ /* 0x000fe200078e00ff */
[----:B------:R-:W-:Y:S01]  /*8190*/  LOP3.LUT R13, R7, 0x2, RZ, 0xfc, !PT ;  /* 0x00000002070d7812 */ /* 0x000fe200078efcff */
[----:B------:R-:W-:Y:S01]  /*81a0*/  IMAD.MOV.U32 R12, RZ, RZ, 0x1 ;  /* 0x00000001ff0c7424 */ /* 0x000fe200078e00ff */
[----:B------:R-:W-:Y:S01]  /*81b0*/  ULDC UR4, c[0x0][0x600] ;  /* 0x0001800000047ab9 */ /* 0x000fe20000000800 */
[----:B------:R-:W-:Y:S01]  /*81c0*/  IMAD.MOV.U32 R15, RZ, RZ, RZ ;  /* 0x000000ffff0f7224 */ /* 0x000fe200078e00ff */
[----:B------:R-:W-:Y:S01]  /*81d0*/  UMOV UR15, 0x5 ;  /* 0x00000005000f7882 */ /* 0x000fe20000000000 */
[----:B------:R-:W-:-:S02]  /*81e0*/  UIADD3 UR25, UR13, 0x1, URZ ;  /* 0x000000010d197890 */ /* 0x000fc4000fffe03f */
[----:B------:R-:W-:Y:S02]  /*81f0*/  UIADD3 UR4, UR4, -0x1, URZ ;  /* 0xffffffff04047890 */ /* 0x000fe4000fffe03f */
[----:B------:R-:W-:Y:S01]  /*8200*/  USHF.L.U32 UR5, UR11, UR5, URZ ;  /* 0x000000050b057299 */ /* 0x000fe2000800063f */
[----:B------:R-:W-:Y:S01]  /*8210*/  ULDC.64 UR26, c[0x0][0x198] ;  /* 0x00006600001a7ab9 */ /* 0x000fe20000000a00 */
[----:B0-----:R-:W-:Y:S02]  /*8220*/  ULOP3.LUT UR8, UR9, 0x1, URZ, 0xc0, !UPT ;  /* 0x0000000109087892 */ /* 0x001fe4000f8ec03f */
[----:B------:R-:W-:Y:S02]  /*8230*/  USHF.R.U32.HI UR28, URZ, 0x1, UR9 ;  /* 0x000000013f1c7899 */ /* 0x000fe40008011609 */
[----:B------:R-:W-:Y:S02]  /*8240*/  USHF.L.U32 UR6, UR9, 0x6, URZ ;  /* 0x0000000609067899 */ /* 0x000fe4000800063f */
[----:B------:R-:W-:-:S02]  /*8250*/  USHF.L.U32 UR7, UR9, 0xb, URZ ;  /* 0x0000000b09077899 */ /* 0x000fc4000800063f */
[----:B------:R-:W-:Y:S02]  /*8260*/  ULOP3.LUT UR9, UR9, 0xfffffffe, URZ, 0xc0, !UPT ;  /* 0xfffffffe09097892 */ /* 0x000fe4000f8ec03f */
[----:B------:R-:W-:Y:S02]  /*8270*/  UISETP.GT.U32.AND UP0, UPT, UR8, 0xffff, UPT ;  /* 0x0000ffff0800788c */ /* 0x000fe4000bf04070 */
[----:B------:R-:W-:Y:S02]  /*8280*/  USHF.L.U32 UR10, UR11, UR9, URZ ;  /* 0x000000090b0a7299 */ /* 0x000fe4000800063f */
[----:B------:R-:W-:Y:S02]  /*8290*/  ULOP3.LUT UR9, UR9, 0x1, URZ, 0xfc, !UPT ;  /* 0x0000000109097892 */ /* 0x000fe4000f8efc3f */
[----:B------:R-:W-:Y:S02]  /*82a0*/  USEL UR8, UR8, 0xffff, !UP0 ;  /* 0x0000ffff08087887 */ /* 0x000fe4000c000000 */
[----:B------:R-:W-:-:S02]  /*82b0*/  USHF.L.U32 UR9, UR11, UR9, URZ ;  /* 0x000000090b097299 */ /* 0x000fc4000800063f */
[----:B------:R-:W-:Y:S02]  /*82c0*/  ULOP3.LUT UR8, UR8, 0xffff, URZ, 0xc0, !UPT ;  /* 0x0000ffff08087892 */ /* 0x000fe4000f8ec03f */
[----:B------:R-:W-:Y:S02]  /*82d0*/  ULOP3.LUT UR6, UR6, 0x40, URZ, 0xc0, !UPT ;  /* 0x0000004006067892 */ /* 0x000fe4000f8ec03f */
[----:B------:R-:W-:Y:S02]  /*82e0*/  ULOP3.LUT UR7, UR7, 0x800, URZ, 0xc0, !UPT ;  /* 0x0000080007077892 */ /* 0x000fe4000f8ec03f */
[----:B------:R-:W-:Y:S02]  /*82f0*/  ULOP3.LUT UR20, UR10, UR9, URZ, 0xfc, !UPT ;  /* 0x000000090a147292 */ /* 0x000fe4000f8efc3f */
[----:B------:R-:W-:-:S12]  /*8300*/  USHF.L.U32 UR15, UR15, UR8, URZ ;  /* 0x000000080f0f7299 */ /* 0x000fd8000800063f */
.L_x_186:
[----:B------:R-:W-:-:S03]  /*8310*/  UMOV UR8, 0xffffffff ;  /* 0xffffffff00087882 */ /* 0x000fc60000000000 */
[----:B------:R-:W-:Y:S05]  /*8320*/  BRA.DIV UR8, `(.L_x_175) ;  /* 0x0000000e08c87947 */ /* 0x000fea000b800000 */
[----:B------:R-:W-:-:S13]  /*8330*/  ELECT P1, URZ, PT ;  /* 0x00000000003f782f */ /* 0x000fda0003820000 */
.L_x_198:
[----:B------:R-:W0:Y:S01]  /*8340*/  LDC R10, c[0x0][0x28c] ;  /* 0x0000a300ff0a7b82 */ /* 0x000e220000000800 */
[----:B------:R-:W-:Y:S01]  /*8350*/  BSSY B1, `(.L_x_176) ;  /* 0x000003c000017945 */ /* 0x000fe20003800000 */
[----:B0-----:R-:W-:-:S13]  /*8360*/  ISETP.LT.OR P1, PT, R10, 0x1, !P1 ;  /* 0x000000010a00780c */ /* 0x001fda0004f21670 */
[----:B------:R-:W-:Y:S05]  /*8370*/  @P1 BRA `(.L_x_177) ;  /* 0x0000000000e41947 */ /* 0x000fea0003800000 */
[----:B------:R-:W-:Y:S01]  /*8380*/  LEA R10, R6, UR28, 0x1 ;  /* 0x0000001c060a7c11 */ /* 0x000fe2000f8e08ff */
[----:B------:R-:W-:Y:S01]  /*8390*/  IMAD.MOV.U32 R18, RZ, RZ, RZ ;  /* 0x000000ffff127224 */ /* 0x000fe200078e00ff */
[----:B------:R-:W-:Y:S01]  /*83a0*/  LEA R16, R5, UR6, 0x7 ;  /* 0x0000000605107c11 */ /* 0x000fe2000f8e38ff */
[----:B------:R-:W-:Y:S02]  /*83b0*/  IMAD.U32 R20, RZ, RZ, UR25 ;  /* 0x00000019ff147e24 */ /* 0x000fe4000f8e00ff */
[----:B------:R-:W-:Y:S02]  /*83c0*/  IMAD.MOV.U32 R5, RZ, RZ, R12 ;  /* 0x000000ffff057224 */ /* 0x000fe400078e000c */
[----:B------:R-:W-:Y:S02]  /*83d0*/  IMAD.MOV.U32 R6, RZ, RZ, R15 ;  /* 0x000000ffff067224 */ /* 0x000fe400078e000f */
[----:B------:R-:W-:-:S07]  /*83e0*/  IMAD.SHL.U32 R17, R10, 0x20, RZ ;  /* 0x000000200a117824 */ /* 0x000fce00078e00ff */
.L_x_181:
[----:B------:R-:W0:Y:S01]  /*83f0*/  S2R R11, SR_CgaCtaId ;  /* 0x00000000000b7919 */ /* 0x000e220000008800 */
[----:B------:R-:W-:-:S04]  /*8400*/  MOV R10, 0x400 ;  /* 0x00000400000a7802 */ /* 0x000fc80000000f00 */
[----:B0-----:R-:W-:Y:S02]  /*8410*/  LEA R21, R11, R10, 0x18 ;  /* 0x0000000a0b157211 */ /* 0x001fe400078ec0ff */
[----:B------:R-:W-:Y:S01]  /*8420*/  SHF.L.U32 R10, R5, 0x1f, RZ ;  /* 0x0000001f050a7819 */ /* 0x000fe200000006ff */
[----:B------:R-:W0:Y:S02]  /*8430*/  @!P3 LDC R11, c[0x0][0x500] ;  /* 0x00014000ff0bbb82 */ /* 0x000e240000000800 */
[----:B------:R-:W-:-:S04]  /*8440*/  IMAD R19, R6, 0x8, R21 ;  /* 0x0000000806137824 */ /* 0x000fc800078e0215 */
[----:B------:R-:W1:Y:S02]  /*8450*/  SYNCS.PHASECHK.TRANS64.TRYWAIT P1, [R19+URZ+0x18], R10 ;  /* 0x0000180a130075a7 */ /* 0x000e64000802017f */
[----:B-1----:R-:W-:Y:S05]  /*8460*/  @!P1 BRA `(.L_x_178) ;  /* 0x0000000c00989947 */ /* 0x002fea0003800000 */
.L_x_199:
[----:B-1----:R-:W-:Y:S01]  /*8470*/  PRMT R10, R13, 0x9910, RZ ;  /* 0x000099100d0a7816 */ /* 0x002fe200000000ff */
[----:B0-----:R0:W-:Y:S03]  /*8480*/  @!P3 SYNCS.ARRIVE.TRANS64 RZ, [R19+URZ], R11 ;  /* 0x0000000b13ffb9a7 */ /* 0x0011e6000800003f */
[----:B------:R-:W-:-:S13]  /*8490*/  ISETP.NE.AND P1, PT, R10, 0x2, PT ;  /* 0x000000020a00780c */ /* 0x000fda0003f25270 */
[----:B0-----:R-:W-:Y:S05]  /*84a0*/  @P1 BRA `(.L_x_179) ;  /* 0x0000000000041947 */ /* 0x001fea0003800000 */
[----:B------:R-:W-:Y:S01]  /*84b0*/  BPT.TRAP 0x1 ;  /* 0x000000040000795c */ /* 0x000fe20000300000 */
.L_x_179:
[----:B------:R-:W-:Y:S05]  /*84c0*/  @P0 BRA `(.L_x_180) ;  /* 0x0000000000040947 */ /* 0x000fea0003800000 */
[----:B------:R-:W-:Y:S01]  /*84d0*/  BPT.TRAP 0x1 ;  /* 0x000000040000795c */ /* 0x000fe20000300000 */
.L_x_180:
[----:B------:R-:W-:Y:S01]  /*84e0*/  LEA R10, R6, UR28, 0x1 ;  /* 0x0000001c060a7c11 */ /* 0x000fe2000f8e08ff */
[----:B------:R-:W-:Y:S01]  /*84f0*/  VIADD R20, R20, 0xffffffff ;  /* 0xffffffff14147836 */ /* 0x000fe20000000000 */
[----:B------:R-:W-:Y:S01]  /*8500*/  R2UR UR11, R6 ;  /* 0x00000000060b72ca */ /* 0x000fe200000e0000 */
[----:B------:R-:W-:Y:S01]  /*8510*/  UIADD3 UR16, UP0, UR26, 0xf0, URZ ;  /* 0x000000f01a107890 */ /* 0x000fe2000ff1e03f */
[----:B------:R-:W-:Y:S01]  /*8520*/  R2UR UR22, R21 ;  /* 0x00000000151672ca */ /* 0x000fe200000e0000 */
[----:B------:R-:W-:Y:S01]  /*8530*/  IMAD.U32 R10, R10, 0x400, R21 ;  /* 0x000004000a0a7824 */ /* 0x000fe200078e0015 */
[----:B------:R-:W-:Y:S01]  /*8540*/  R2UR UR23, R17 ;  /* 0x00000000111772ca */ /* 0x000fe200000e0000 */
[----:B------:R-:W-:Y:S01]  /*8550*/  UIADD3 UR30, UP1, UR26, 0x1f0, URZ ;  /* 0x000001f01a1e7890 */ /* 0x000fe2000ff3e03f */
[----:B------:R-:W-:Y:S01]  /*8560*/  R2UR UR9, R19 ;  /* 0x00000000130972ca */ /* 0x000fe200000e0000 */
[----:B------:R-:W-:Y:S01]  /*8570*/  UIADD3.X UR17, URZ, UR27, URZ, UP0, !UPT ;  /* 0x0000001b3f117290 */ /* 0x000fe200087fe43f */
[----:B------:R-:W-:Y:S01]  /*8580*/  R2UR UR8, R10 ;  /* 0x000000000a0872ca */ /* 0x000fe200000e0000 */
[----:B------:R-:W-:Y:S01]  /*8590*/  UPRMT UR21, URZ, 0x5410, UR15 ;  /* 0x000054103f157896 */ /* 0x000fe2000800000f */
[----:B------:R-:W-:Y:S01]  /*85a0*/  R2UR UR10, R18 ;  /* 0x00000000120a72ca */ /* 0x000fe200000e0000 */
[----:B------:R-:W-:Y:S01]  /*85b0*/  VIADD R6, R6, 0x1 ;  /* 0x0000000106067836 */ /* 0x000fe20000000000 */
[----:B------:R-:W-:Y:S01]  /*85c0*/  R2UR UR12, R4 ;  /* 0x00000000040c72ca */ /* 0x000fe200000e0000 */
[----:B------:R-:W-:Y:S01]  /*85d0*/  ULEA UR11, UR11, UR7, 0xc ;  /* 0x000000070b0b7291 */ /* 0x000fe2000f8e603f */
[----:B------:R-:W-:Y:S01]  /*85e0*/  R2UR UR24, R16 ;  /* 0x00000000101872ca */ /* 0x000fe200000e0000 */
[----:B------:R-:W-:Y:S01]  /*85f0*/  UPRMT UR29, URZ, 0x5410, UR20 ;  /* 0x000054103f1d7896 */ /* 0x000fe20008000014 */
[----:B------:R-:W-:Y:S01]  /*8600*/  ISETP.GT.AND P4, PT, R20, 0x1, PT ;  /* 0x000000011400780c */ /* 0x000fe20003f84270 */
[----:B------:R-:W-:Y:S01]  /*8610*/  UIADD3 UR22, UR22, 0x1900, UR11 ;  /* 0x0000190016167890 */ /* 0x000fe2000fffe00b */
[----:B------:R-:W-:Y:S01]  /*8620*/  ISETP.NE.AND P1, PT, R6, 0x3, PT ;  /* 0x000000030600780c */ /* 0x000fe20003f25270 */
[----:B------:R-:W-:Y:S01]  /*8630*/  UIADD3.X UR31, URZ, UR27, URZ, UP1, !UPT ;  /* 0x0000001b3f1f7290 */ /* 0x000fe20008ffe43f */
[----:B------:R-:W-:Y:S01]  /*8640*/  VIADD R18, R18, 0x20 ;  /* 0x0000002012127836 */ /* 0x000fe20000000000 */
[----:B------:R-:W-:Y:S01]  /*8650*/  UIADD3 UR8, UR8, 0x100, URZ ;  /* 0x0000010008087890 */ /* 0x000fe2000fffe03f */
[----:B------:R-:W-:Y:S01]  /*8660*/  SEL R10, RZ, 0x1, P1 ;  /* 0x00000001ff0a7807 */ /* 0x000fe20000800000 */
[----:B------:R-:W-:Y:S01]  /*8670*/  UMOV UR18, 0x0 ;  /* 0x0000000000127882 */ /* 0x000fe20000000000 */
[----:B------:R-:W-:Y:S01]  /*8680*/  UMOV UR19, 0x10000000 ;  /* 0x1000000000137882 */ /* 0x000fe20000000000 */
[----:B------:R-:W-:Y:S01]  /*8690*/  UMOV UR11, UR23 ;  /* 0x00000017000b7c82 */ /* 0x000fe20008000000 */
[----:B------:R-:W-:-:S02]  /*86a0*/  LOP3.LUT R5, R5, R10, RZ, 0x3c, !PT ;  /* 0x0000000a05057212 */ /* 0x000fc400078e3cff */
[----:B------:R-:W-:Y:S02]  /*86b0*/  SEL R6, R6, RZ, P1 ;  /* 0x000000ff06067207 */ /* 0x000fe40000800000 */
[----:B------:R0:W-:Y:S02]  /*86c0*/  UTMALDG.3D.MULTICAST [UR8], [UR16], UR21, desc[UR18] ;  /* 0x00001208100073b4 */ /* 0x0001e40008011815 */
[----:B0-----:R-:W-:Y:S01]  /*86d0*/  UMOV UR8, UR22 ;  /* 0x0000001600087c82 */ /* 0x001fe20008000000 */
[----:B------:R-:W-:Y:S02]  /*86e0*/  UMOV UR11, UR24 ;  /* 0x00000018000b7c82 */ /* 0x000fe40008000000 */
[----:B------:R0:W-:Y:S02]  /*86f0*/  UTMALDG.3D.MULTICAST [UR8], [UR30], UR29, desc[UR18] ;  /* 0x000012081e0073b4 */ /* 0x0001e4000801181d */
[----:B0-----:R-:W-:Y:S05]  /*8700*/  @P4 BRA `(.L_x_181) ;  /* 0xfffffffc00384947 */ /* 0x001fea000383ffff */
.L_x_177:
[----:B------:R-:W-:Y:S05]  /*8710*/  BSYNC B1 ;  /* 0x0000000000017941 */ /* 0x000fea0003800000 */
.L_x_176:
[----:B------:R-:W-:Y:S01]  /*8720*/  LOP3.LUT P5, RZ, R14, 0xff, RZ, 0xc0, !PT ;  /* 0x000000ff0eff7812 */ /* 0x000fe200078ac0ff */
[----:B------:R-:W-:Y:S01]  /*8730*/  VIADD R6, R15, UR13 ;  /* 0x0000000d0f067c36 */ /* 0x000fe20008000000 */
[----:B------:R-:W-:Y:S01]  /*8740*/  ULDC.64 UR8, c[0x0][0x650] ;  /* 0x0001940000087ab9 */ /* 0x000fe20000000a00 */
[----:B------:R-:W-:Y:S01]  /*8750*/  IMAD.U32 R11, RZ, RZ, UR13 ;  /* 0x0000000dff0b7e24 */ /* 0x000fe2000f8e00ff */
[----:B------:R-:W-:Y:S01]  /*8760*/  UISETP.GE.U32.AND UP0, UPT, UR13, 0x3, UPT ;  /* 0x000000030d00788c */ /* 0x000fe2000bf06070 */
[----:B------:R-:W-:Y:S01]  /*8770*/  BSSY B1, `(.L_x_182) ;  /* 0x000006b000017945 */ /* 0x000fe20003800000 */
[----:B------:R-:W-:Y:S02]  /*8780*/  ISETP.GT.U32.AND P1, PT, R6, 0x2, PT ;  /* 0x000000020600780c */ /* 0x000fe40003f24070 */
[----:B------:R-:W-:Y:S02]  /*8790*/  PRMT R14, RZ, 0x7610, R14 ;  /* 0x00007610ff0e7816 */ /* 0x000fe4000000000e */
[----:B------:R-:W-:-:S02]  /*87a0*/  ISETP.LT.U32.AND P1, PT, R11, 0x3, P1 ;  /* 0x000000030b00780c */ /* 0x000fc40000f21070 */
[----:B------:R-:W-:Y:S01]  /*87b0*/  PLOP3.LUT P4, PT, PT, PT, UP0, 0x80, 0x0 ;  /* 0x000000000000781c */ /* 0x000fe20003f8f008 */
[----:B------:R-:W0:Y:S01]  /*87c0*/  @P5 S2R R5, SR_CgaCtaId ;  /* 0x0000000000055919 */ /* 0x000e220000008800 */
[----:B------:R-:W-:-:S04]  /*87d0*/  @P5 MOV R4, 0x400 ;  /* 0x0000040000045802 */ /* 0x000fc80000000f00 */
[----:B0-----:R-:W-:Y:S01]  /*87e0*/  @P5 LEA R10, R5, R4, 0x18 ;  /* 0x00000004050a5211 */ /* 0x001fe200078ec0ff */
[----:B------:R-:W-:-:S03]  /*87f0*/  IMAD.WIDE.U32 R4, R6, -0x55555555, RZ ;  /* 0xaaaaaaab06047825 */ /* 0x000fc600078e00ff */
[----:B------:R0:W-:Y:S01]  /*8800*/  @P5 SYNCS.ARRIVE.TRANS64.A1T0 RZ, [R10+URZ+0x68], RZ ;  /* 0x000068ff0aff59a7 */ /* 0x0001e2000810003f */
[----:B------:R-:W-:Y:S01]  /*8810*/  IADD3 R2, P5, R2, R8, RZ ;  /* 0x0000000802027210 */ /* 0x000fe20007fbe0ff */
[----:B------:R-:W-:Y:S01]  /*8820*/  IMAD.MOV.U32 R4, RZ, RZ, -0x1 ;  /* 0xffffffffff047424 */ /* 0x000fe200078e00ff */
[----:B------:R-:W-:Y:S02]  /*8830*/  SHF.R.U32.HI R11, RZ, 0x1, R5 ;  /* 0x00000001ff0b7819 */ /* 0x000fe40000011605 */
[----:B------:R-:W-:Y:S01]  /*8840*/  SEL R5, RZ, 0x1, !P1 ;  /* 0x00000001ff057807 */ /* 0x000fe20004800000 */
[----:B------:R-:W-:Y:S01]  /*8850*/  IMAD.X R3, R3, 0x1, R0, P5 ;  /* 0x0000000103037824 */ /* 0x000fe200028e0600 */
[----:B------:R-:W-:Y:S01]  /*8860*/  ISETP.GE.U32.AND P1, PT, R2, UR8, PT ;  /* 0x0000000802007c0c */ /* 0x000fe2000bf26070 */
[----:B------:R-:W-:Y:S01]  /*8870*/  IMAD R15, R11, -0x3, R6 ;  /* 0xfffffffd0b0f7824 */ /* 0x000fe200078e0206 */
[----:B------:R-:W-:Y:S01]  /*8880*/  LOP3.LUT R12, R12, R5, RZ, 0x3c, !PT ;  /* 0x000000050c0c7212 */ /* 0x000fe200078e3cff */
[----:B------:R-:W-:Y:S01]  /*8890*/  IMAD.MOV.U32 R6, RZ, RZ, -0x1 ;  /* 0xffffffffff067424 */ /* 0x000fe200078e00ff */
[----:B------:R-:W-:Y:S01]  /*88a0*/  ISETP.GE.U32.AND.EX P1, PT, R3, UR9, PT, P1 ;  /* 0x0000000903007c0c */ /* 0x000fe2000bf26110 */
[----:B------:R-:W-:Y:S01]  /*88b0*/  IMAD.MOV.U32 R5, RZ, RZ, -0x1 ;  /* 0xffffffffff057424 */ /* 0x000fe200078e00ff */
[----:B------:R-:W-:-:S02]  /*88c0*/  @P4 LOP3.LUT R12, R12, 0x1, R11, 0x78, !PT ;  /* 0x000000010c0c4812 */ /* 0x000fc400078e780b */
[----:B0-----:R-:W-:-:S09]  /*88d0*/  PRMT R10, RZ, 0x7610, R10 ;  /* 0x00007610ff0a7816 */ /* 0x001fd2000000000a */
[----:B------:R-:W-:Y:S05]  /*88e0*/  @P1 BRA `(.L_x_183) ;  /* 0x00000004004c1947 */ /* 0x000fea0003800000 */
[----:B------:R-:W0:Y:S01]  /*88f0*/  S2R R17, SR_CTAID.X ;  /* 0x0000000000117919 */ /* 0x000e220000002500 */
[----:B------:R-:W-:Y:S01]  /*8900*/  ULDC.64 UR8, c[0x0][0x628] ;  /* 0x00018a0000087ab9 */ /* 0x000fe20000000a00 */
[----:B------:R-:W1:Y:S01]  /*8910*/  LDC R18, c[0x0][0x144] ;  /* 0x00005100ff127b82 */ /* 0x000e620000000800 */
[----:B------:R-:W-:Y:S01]  /*8920*/  ISETP.NE.U32.AND P1, PT, RZ, UR8, PT ;  /* 0x00000008ff007c0c */ /* 0x000fe2000bf25070 */
[----:B------:R-:W2:Y:S01]  /*8930*/  S2R R6, SR_CTAID.Y ;  /* 0x0000000000067919 */ /* 0x000ea20000002600 */
[----:B------:R-:W-:Y:S01]  /*8940*/  ULDC UR10, c[0x0][0x150] ;  /* 0x00005400000a7ab9 */ /* 0x000fe20000000800 */
[----:B------:R-:W-:Y:S01]  /*8950*/  ULDC UR11, c[0x0][0x630] ;  /* 0x00018c00000b7ab9 */ /* 0x000fe20000000800 */
[----:B------:R-:W-:Y:S01]  /*8960*/  ISETP.NE.AND.EX P1, PT, RZ, UR9, PT, P1 ;  /* 0x00000009ff007c0c */ /* 0x000fe2000bf25310 */
[----:B------:R-:W-:Y:S01]  /*8970*/  IMAD.MOV.U32 R4, RZ, RZ, R2 ;  /* 0x000000ffff047224 */ /* 0x000fe200078e0002 */
[----:B0-----:R-:W-:-:S05]  /*8980*/  I2FP.F32.U32 R5, R17 ;  /* 0x0000001100057245 */ /* 0x001fca0000201000 */
[----:B------:R-:W-:Y:S01]  /*8990*/  FMUL R20, R5, UR10 ;  /* 0x0000000a05147c20 */ /* 0x000fe20008400000 */
[----:B------:R-:W-:-:S05]  /*89a0*/  IMAD.MOV.U32 R5, RZ, RZ, R3 ;  /* 0x000000ffff057224 */ /* 0x000fca00078e0003 */
[----:B--2---:R-:W-:Y:S05]  /*89b0*/  @!P1 BRA `(.L_x_184) ;  /* 0x0000000000289947 */ /* 0x004fea0003800000 */
[----:B------:R-:W-:Y:S02]  /*89c0*/  ULDC UR10, c[0x0][0x634] ;  /* 0x00018d00000a7ab9 */ /* 0x000fe40000000800 */
[----:B------:R-:W-:-:S05]  /*89d0*/  IADD3 R5, P1, R2, UR10, RZ ;  /* 0x0000000a02057c10 */ /* 0x000fca000ff3e0ff */
[----:B------:R-:W-:-:S04]  /*89e0*/  IMAD.X R19, RZ, RZ, R3, P1 ;  /* 0x000000ffff137224 */ /* 0x000fc800008e0603 */
[----:B------:R-:W-:-:S04]  /*89f0*/  IMAD.WIDE.U32 R10, R19, UR8, RZ ;  /* 0x00000008130a7c25 */ /* 0x000fc8000f8e00ff */
[----:B------:R-:W-:-:S04]  /*8a00*/  IMAD.WIDE.U32 R10, P1, R5, UR9, R10 ;  /* 0x00000009050a7c25 */ /* 0x000fc8000f82000a */
[----:B------:R-:W-:-:S04]  /*8a10*/  IMAD.WIDE.U32 R4, R5, UR8, RZ ;  /* 0x0000000805047c25 */ /* 0x000fc8000f8e00ff */
[----:B------:R-:W-:Y:S01]  /*8a20*/  IMAD.MOV.U32 R4, RZ, RZ, R11 ;  /* 0x000000ffff047224 */ /* 0x000fe200078e000b */
[----:B------:R-:W-:Y:S01]  /*8a30*/  IADD3 RZ, P4, R5, R10, RZ ;  /* 0x0000000a05ff7210 */ /* 0x000fe20007f9e0ff */
[----:B------:R-:W-:-:S04]  /*8a40*/  IMAD.X R5, RZ, RZ, RZ, P1 ;  /* 0x000000ffff057224 */ /* 0x000fc800008e06ff */
[----:B------:R-:W-:-:S08]  /*8a50*/  IMAD.WIDE.U32.X R4, R19, UR9, R4, P4 ;  /* 0x0000000913047c25 */ /* 0x000fd0000a0e0404 */
.L_x_184:
[--C-:B------:R-:W-:Y:S01]  /*8a60*/  SHF.R.U64 R16, R4, UR11, R5.reuse ;  /* 0x0000000b04107c19 */ /* 0x100fe20008001205 */
[----:B------:R-:W0:Y:S01]  /*8a70*/  F2I.U32.TRUNC.NTZ R20, R20 ;  /* 0x0000001400147305 */ /* 0x000e22000020f000 */
[----:B------:R-:W-:Y:S01]  /*8a80*/  SHF.R.U32.HI R4, RZ, UR11, R5 ;  /* 0x0000000bff047c19 */ /* 0x000fe20008011605 */
[----:B------:R-:W-:Y:S01]  /*8a90*/  ULDC.64 UR8, c[0x0][0x620] ;  /* 0x0001880000087ab9 */ /* 0x000fe20000000a00 */
[----:B------:R-:W-:Y:S01]  /*8aa0*/  IADD3 R11, P1, RZ, -R16, RZ ;  /* 0x80000010ff0b7210 */ /* 0x000fe20007f3e0ff */
[----:B------:R-:W-:Y:S01]  /*8ab0*/  ULDC.64 UR10, c[0x0][0x640] ;  /* 0x00019000000a7ab9 */ /* 0x000fe20000000a00 */
[----:B------:R-:W2:Y:S03]  /*8ac0*/  LDC R21, c[0x0][0x148] ;  /* 0x00005200ff157b82 */ /* 0x000ea60000000800 */
[----:B------:R-:W-:Y:S01]  /*8ad0*/  IMAD.X R4, RZ, RZ, ~R4, P1 ;  /* 0x000000ffff047224 */ /* 0x000fe200008e0e04 */
[----:B------:R-:W-:-:S03]  /*8ae0*/  ISETP.NE.U32.AND P1, PT, RZ, UR10, PT ;  /* 0x0000000aff007c0c */ /* 0x000fc6000bf25070 */
[----:B------:R-:W-:Y:S01]  /*8af0*/  IMAD R10, R4, UR8, RZ ;  /* 0x00000008040a7c24 */ /* 0x000fe2000f8e02ff */
[----:B------:R-:W-:Y:S01]  /*8b00*/  ISETP.NE.AND.EX P1, PT, RZ, UR11, PT, P1 ;  /* 0x0000000bff007c0c */ /* 0x000fe2000bf25310 */
[----:B------:R-:W-:Y:S01]  /*8b10*/  IMAD.WIDE.U32 R4, R11, UR8, R2 ;  /* 0x000000080b047c25 */ /* 0x000fe2000f8e0002 */
[----:B------:R-:W-:-:S03]  /*8b20*/  ULDC UR8, c[0x0][0x618] ;  /* 0x0001860000087ab9 */ /* 0x000fc60000000800 */
[----:B------:R-:W-:Y:S01]  /*8b30*/  IMAD R11, R11, UR9, R10 ;  /* 0x000000090b0b7c24 */ /* 0x000fe2000f8e020a */
[----:B------:R-:W-:Y:S01]  /*8b40*/  ULDC UR9, c[0x0][0x154] ;  /* 0x0000550000097ab9 */ /* 0x000fe20000000800 */
[----:B0-----:R-:W-:Y:S02]  /*8b50*/  IMAD.MOV R10, RZ, RZ, -R20 ;  /* 0x000000ffff0a7224 */ /* 0x001fe400078e0a14 */
[----:B------:R-:W-:Y:S02]  /*8b60*/  IMAD.IADD R5, R5, 0x1, R11 ;  /* 0x0000000105057824 */ /* 0x000fe400078e020b */
[----:B-1----:R-:W-:Y:S01]  /*8b70*/  IMAD R17, R18, R10, R17 ;  /* 0x0000000a12117224 */ /* 0x002fe200078e0211 */
[----:B------:R-:W-:Y:S02]  /*8b80*/  I2FP.F32.U32 R10, R6 ;  /* 0x00000006000a7245 */ /* 0x000fe40000201000 */
[--C-:B------:R-:W-:Y:S02]  /*8b90*/  SHF.R.U64 R18, R4, UR8, R5.reuse ;  /* 0x0000000804127c19 */ /* 0x100fe40008001205 */
[----:B------:R-:W-:Y:S01]  /*8ba0*/  SHF.R.U32.HI R5, RZ, UR8, R5 ;  /* 0x00000008ff057c19 */ /* 0x000fe20008011605 */
[----:B------:R-:W-:Y:S01]  /*8bb0*/  FMUL R10, R10, UR9 ;  /* 0x000000090a0a7c20 */ /* 0x000fe20008400000 */
[----:B------:R-:W-:-:S02]  /*8bc0*/  ULDC UR8, c[0x0][0x608] ;  /* 0x0001820000087ab9 */ /* 0x000fc40000000800 */
[--C-:B------:R-:W-:Y:S01]  /*8bd0*/  SHF.R.U64 R20, R18, UR8, R5.reuse ;  /* 0x0000000812147c19 */ /* 0x100fe20008001205 */
[----:B------:R0:W1:Y:S01]  /*8be0*/  F2I.U32.TRUNC.NTZ R22, R10 ;  /* 0x0000000a00167305 */ /* 0x000062000020f000 */
[----:B------:R-:W-:Y:S01]  /*8bf0*/  SHF.R.U32.HI R5, RZ, UR8, R5 ;  /* 0x00000008ff057c19 */ /* 0x000fe20008011605 */
[----:B------:R-:W-:-:S03]  /*8c00*/  ULDC UR8, c[0x0][0x658] ;  /* 0x0001960000087ab9 */ /* 0x000fc60000000800 */
[--C-:B------:R-:W-:Y:S02]  /*8c10*/  SHF.R.U64 R19, R20, UR8, R5.reuse ;  /* 0x0000000814137c19 */ /* 0x100fe40008001205 */
[----:B------:R-:W-:-:S03]  /*8c20*/  SHF.R.U32.HI R23, RZ, UR8, R5 ;  /* 0x00000008ff177c19 */ /* 0x000fc60008011605 */
[----:B------:R-:W-:Y:S02]  /*8c30*/  IMAD.MOV.U32 R4, RZ, RZ, R19 ;  /* 0x000000ffff047224 */ /* 0x000fe400078e0013 */
[----:B------:R-:W-:Y:S01]  /*8c40*/  IMAD.MOV.U32 R5, RZ, RZ, R23 ;  /* 0x000000ffff057224 */ /* 0x000fe200078e0017 */
[----:B0-----:R-:W-:Y:S06]  /*8c50*/  @!P1 BRA `(.L_x_185) ;  /* 0x0000000000289947 */ /* 0x001fec0003800000 */
        /* <DEDUP_REMOVED lines=10> */
.L_x_185:
[----:B------:R-:W-:Y:S01]  /*8d00*/  ULDC UR8, c[0x0][0x648] ;  /* 0x0001920000087ab9 */ /* 0x000fe20000000800 */
[----:B-1----:R-:W-:Y:S01]  /*8d10*/  IMAD.MOV R22, RZ, RZ, -R22 ;  /* 0x000000ffff167224 */ /* 0x002fe200078e0a16 */
[----:B------:R-:W-:Y:S01]  /*8d20*/  SHF.R.U64 R5, R4, UR8, R5 ;  /* 0x0000000804057c19 */ /* 0x000fe20008001205 */
[----:B------:R-:W-:Y:S01]  /*8d30*/  ULDC UR8, c[0x0][0x638] ;  /* 0x00018e0000087ab9 */ /* 0x000fe20000000800 */
[----:B------:R-:W-:Y:S01]  /*8d40*/  LOP3.LUT R4, R20, UR14, RZ, 0xc0, !PT ;  /* 0x0000000e14047c12 */ /* 0x000fe2000f8ec0ff */
[----:B--2---:R-:W-:Y:S01]  /*8d50*/  @P2 IMAD R17, R21, R22, R6 ;  /* 0x0000001615112224 */ /* 0x004fe200078e0206 */
[----:B------:R-:W-:Y:S01]  /*8d60*/  LOP3.LUT R18, R18, UR4, RZ, 0xc0, !PT ;  /* 0x0000000412127c12 */ /* 0x000fe2000f8ec0ff */
[----:B------:R-:W-:Y:S01]  /*8d70*/  IMAD.MOV R6, RZ, RZ, -R5 ;  /* 0x000000ffff067224 */ /* 0x000fe200078e0a05 */
[----:B------:R-:W-:Y:S01]  /*8d80*/  ULDC UR9, c[0x0][0x610] ;  /* 0x0001840000097ab9 */ /* 0x000fe20000000800 */
[----:B------:R-:W-:Y:S02]  /*8d90*/  IMAD R4, R5, UR5, R4 ;  /* 0x0000000505047c24 */ /* 0x000fe4000f8e0204 */
[----:B------:R-:W-:Y:S01]  /*8da0*/  IMAD R19, R6, UR8, R19 ;  /* 0x0000000806137c24 */ /* 0x000fe2000f8e0213 */
[----:B------:R-:W-:Y:S01]  /*8db0*/  ULDC UR8, c[0x0][0x600] ;  /* 0x0001800000087ab9 */ /* 0x000fe20000000800 */
[----:B------:R-:W-:-:S02]  /*8dc0*/  IMAD R17, R4, UR9, R17 ;  /* 0x0000000904117c24 */ /* 0x000fc4000f8e0211 */
[----:B------:R-:W-:Y:S02]  /*8dd0*/  IMAD R6, R19, UR8, R18 ;  /* 0x0000000813067c24 */ /* 0x000fe4000f8e0212 */
[----:B------:R-:W-:Y:S02]  /*8de0*/  IMAD.MOV.U32 R10, RZ, RZ, 0x1 ;  /* 0x00000001ff0a7424 */ /* 0x000fe400078e00ff */
[----:B------:R-:W-:Y:S01]  /*8df0*/  IMAD.MOV.U32 R4, RZ, RZ, R16 ;  /* 0x000000ffff047224 */ /* 0x000fe200078e0010 */
[----:B------:R-:W-:Y:S02]  /*8e00*/  SEL R5, R6, R17, !P2 ;  /* 0x0000001106057207 */ /* 0x000fe40005000000 */
[----:B------:R-:W-:-:S07]  /*8e10*/  SEL R6, R17, R6, !P2 ;  /* 0x0000000611067207 */ /* 0x000fce0005000000 */
.L_x_183:
[----:B------:R-:W-:Y:S05]  /*8e20*/  BSYNC B1 ;  /* 0x0000000000017941 */ /* 0x000fea0003800000 */
.L_x_182:
[----:B------:R-:W-:-:S13]  /*8e30*/  LOP3.LUT P1, RZ, R10, 0xff, RZ, 0xc0, !PT ;  /* 0x000000ff0aff7812 */ /* 0x000fda000782c0ff */
[----:B------:R-:W-:Y:S05]  /*8e40*/  @P1 BRA `(.L_x_186) ;  /* 0xfffffff400301947 */ /* 0x000fea000383ffff */
[----:B------:R-:W-:Y:S05]  /*8e50*/  BSYNC B0 ;  /* 0x0000000000007941 */ /* 0x000fea0003800000 */
.L_x_174:
[----:B------:R-:W-:-:S03]  /*8e60*/  UMOV UR8, 0xffffffff ;  /* 0xffffffff00087882 */ /* 0x000fc60000000000 */
[----:B------:R-:W-:Y:S05]  /*8e70*/  BRA.DIV UR8, `(.L_x_187) ;  /* 0x0000000608287947 */ /* 0x000fea000b800000 */
[----:B------:R-:W-:-:S13]  /*8e80*/  ELECT P0, URZ, PT ;  /* 0x00000000003f782f */ /* 0x000fda0003800000 */
.L_x_202:
[----:B------:R-:W-:Y:S04]  /*8e90*/  BSSY B0, `(.L_x_188) ;  /* 0x0000022000007945 */ /* 0x000fe80003800000 */
[----:B------:R-:W-:Y:S05]  /*8ea0*/  @!P0 BRA `(.L_x_189) ;  /* 0x0000000000808947 */ /* 0x000fea0003800000 */
[----:B------:R-:W-:-:S04]  /*8eb0*/  LOP3.LUT R7, R7, 0x2, RZ, 0xfc, !PT ;  /* 0x0000000207077812 */ /* 0x000fc800078efcff */
[----:B------:R-:W-:-:S13]  /*8ec0*/  ISETP.NE.AND P0, PT, R7, 0x3, PT ;  /* 0x000000030700780c */ /* 0x000fda0003f05270 */
[----:B------:R-:W-:Y:S05]  /*8ed0*/  @!P0 BRA `(.L_x_190) ;  /* 0x0000000000048947 */ /* 0x000fea0003800000 */
[----:B------:R-:W-:Y:S01]  /*8ee0*/  BPT.TRAP 0x1 ;  /* 0x000000040000795c */ /* 0x000fe20000300000 */
.L_x_190:
[----:B------:R-:W0:Y:S01]  /*8ef0*/  S2R R3, SR_CgaCtaId ;  /* 0x0000000000037919 */ /* 0x000e220000008800 */
[----:B------:R-:W-:Y:S02]  /*8f00*/  MOV R0, 0x400 ;  /* 0x0000040000007802 */ /* 0x000fe40000000f00 */
[----:B------:R-:W-:Y:S02]  /*8f10*/  SHF.L.U32 R2, R12, 0x1f, RZ ;  /* 0x0000001f0c027819 */ /* 0x000fe400000006ff */
[----:B0-----:R-:W-:-:S05]  /*8f20*/  LEA R0, R3, R0, 0x18 ;  /* 0x0000000003007211 */ /* 0x001fca00078ec0ff */
[----:B------:R-:W-:-:S04]  /*8f30*/  VIADD R0, R0, 0x18 ;  /* 0x0000001800007836 */ /* 0x000fc80000000000 */
[C---:B------:R-:W-:Y:S02]  /*8f40*/  IMAD R7, R15.reuse, 0x8, R0 ;  /* 0x000000080f077824 */ /* 0x040fe400078e0200 */
[----:B------:R-:W-:Y:S02]  /*8f50*/  VIADD R15, R15, 0x1 ;  /* 0x000000010f0f7836 */ /* 0x000fe40000000000 */
[----:B------:R-:W0:Y:S03]  /*8f60*/  SYNCS.PHASECHK.TRANS64.TRYWAIT P0, [R7+URZ], R2 ;  /* 0x00000002070075a7 */ /* 0x000e26000800017f */
[----:B------:R-:W-:-:S04]  /*8f70*/  ISETP.NE.AND P1, PT, R15, 0x3, PT ;  /* 0x000000030f00780c */ /* 0x000fc80003f25270 */
[----:B------:R-:W-:Y:S02]  /*8f80*/  SEL R3, RZ, 0x1, P1 ;  /* 0x00000001ff037807 */ /* 0x000fe40000800000 */
[----:B------:R-:W-:Y:S02]  /*8f90*/  SEL R15, R15, RZ, P1 ;  /* 0x000000ff0f0f7207 */ /* 0x000fe40000800000 */
[----:B------:R-:W-:-:S03]  /*8fa0*/  LOP3.LUT R9, R12, R3, RZ, 0x3c, !PT ;  /* 0x000000030c097212 */ /* 0x000fc600078e3cff */
[----:B------:R-:W-:Y:S01]  /*8fb0*/  IMAD R6, R15, 0x8, R0 ;  /* 0x000000080f067824 */ /* 0x000fe200078e0200 */
[----:B------:R-:W-:Y:S01]  /*8fc0*/  SHF.L.U32 R5, R9, 0x1f, RZ ;  /* 0x0000001f09057819 */ /* 0x000fe200000006ff */
[----:B0-----:R-:W-:Y:S06]  /*8fd0*/  @!P0 BRA `(.L_x_191) ;  /* 0x0000000000f48947 */ /* 0x001fec0003800000 */
.L_x_203:
[----:B------:R-:W1:Y:S01]  /*8fe0*/  SYNCS.PHASECHK.TRANS64.TRYWAIT P0, [R6+URZ], R5 ;  /* 0x00000005060075a7 */ /* 0x000e62000800017f */
[----:B0-----:R-:W-:-:S05]  /*8ff0*/  VIADD R2, R15, 0x1 ;  /* 0x000000010f027836 */ /* 0x001fca0000000000 */
[----:B------:R-:W-:-:S04]  /*9000*/  ISETP.NE.AND P1, PT, R2, 0x3, PT ;  /* 0x000000030200780c */ /* 0x000fc80003f25270 */
[----:B------:R-:W-:Y:S02]  /*9010*/  SEL R4, RZ, 0x1, P1 ;  /* 0x00000001ff047807 */ /* 0x000fe40000800000 */
[----:B------:R-:W-:Y:S02]  /*9020*/  SEL R3, R2, RZ, P1 ;  /* 0x000000ff02037207 */ /* 0x000fe40000800000 */
[----:B------:R-:W-:Y:S01]  /*9030*/  LOP3.LUT R4, R9, R4, RZ, 0x3c, !PT ;  /* 0x0000000409047212 */ /* 0x000fe200078e3cff */
[----:B-1----:R-:W-:Y:S06]  /*9040*/  @!P0 BRA `(.L_x_192) ;  /* 0x0000000000ec8947 */ /* 0x002fec0003800000 */
.L_x_204:
[----:B------:R-:W-:Y:S01]  /*9050*/  IMAD R3, R3, 0x8, R0 ;  /* 0x0000000803037824 */ /* 0x000fe200078e0200 */
[----:B------:R-:W-:-:S07]  /*9060*/  SHF.L.U32 R0, R4, 0x1f, RZ ;  /* 0x0000001f04007819 */ /* 0x000fce00000006ff */
.L_x_193:
[----:B-1----:R1:W2:Y:S02]  /*9070*/  SYNCS.PHASECHK.TRANS64.TRYWAIT P0, [R3+URZ], R0 ;  /* 0x00000000030075a7 */ /* 0x0022a4000800017f */
[----:B--2---:R-:W-:Y:S05]  /*9080*/  @!P0 NANOSLEEP.SYNCS 0x989680 ;  /* 0x009896800000895d */ /* 0x004fea0003900000 */
[----:B------:R-:W2:Y:S02]  /*9090*/  @!P0 SYNCS.PHASECHK.TRANS64 P0, [R3+URZ], R0 ;  /* 0x00000000030085a7 */ /* 0x000ea4000800007f */
[----:B--2---:R-:W-:Y:S05]  /*90a0*/  @!P0 BRA `(.L_x_193) ;  /* 0xfffffffc00f08947 */ /* 0x004fea000383ffff */
.L_x_189:
[----:B------:R-:W-:Y:S05]  /*90b0*/  BSYNC B0 ;  /* 0x0000000000007941 */ /* 0x000fea0003800000 */
.L_x_188:
[----:B------:R-:W-:Y:S05]  /*90c0*/  EXIT ;  /* 0x000000000000794d */ /* 0x000fea0003800000 */
.L_x_19:
[----:B0-----:R-:W-:-:S04]  /*90d0*/  IMAD.U32 R19, RZ, RZ, UR15 ;  /* 0x0000000fff137e24 */ /* 0x001fc8000f8e00ff */
[----:B------:R0:W1:Y:S03]  /*90e0*/  SYNCS.PHASECHK.TRANS64.TRYWAIT P0, [R19+URZ+-0x8], R18 ;  /* 0xfffff812130075a7 */ /* 0x000066000800017f */
[----:B-1----:R-:W-:Y:S05]  /*90f0*/  @!P0 NANOSLEEP.SYNCS 0x989680 ;  /* 0x009896800000895d */ /* 0x002fea0003900000 */
[----:B------:R-:W1:Y:S02]  /*9100*/  @!P0 SYNCS.PHASECHK.TRANS64 P0, [R19+URZ+-0x8], R18 ;  /* 0xfffff812130085a7 */ /* 0x000e64000800007f */
[----:B-1----:R-:W-:Y:S05]  /*9110*/  @!P0 BRA `(.L_x_19) ;  /* 0xfffffffc00ec8947 */ /* 0x002fea000383ffff */
[----:B------:R-:W-:Y:S05]  /*9120*/  BRA `(.L_x_194) ;  /* 0xffffff8400507947 */ /* 0x000fea000383ffff */
.L_x_24:
[----:B-1----:R-:W-:-:S04]  /*9130*/  IMAD.U32 R19, RZ, RZ, UR6 ;  /* 0x00000006ff137e24 */ /* 0x002fc8000f8e00ff */
[----:B------:R1:W4:Y:S03]  /*9140*/  SYNCS.PHASECHK.TRANS64.TRYWAIT P0, [R19+URZ], R18 ;  /* 0x00000012130075a7 */ /* 0x000326000800017f */
[----:B----4-:R-:W-:Y:S05]  /*9150*/  @!P0 NANOSLEEP.SYNCS 0x989680 ;  /* 0x009896800000895d */ /* 0x010fea0003900000 */
[----:B------:R-:W4:Y:S02]  /*9160*/  @!P0 SYNCS.PHASECHK.TRANS64 P0, [R19+URZ], R18 ;  /* 0x00000012130085a7 */ /* 0x000f24000800007f */
[----:B----4-:R-:W-:Y:S05]  /*9170*/  @!P0 BRA `(.L_x_24) ;  /* 0xfffffffc00ec8947 */ /* 0x010fea000383ffff */
[----:B------:R-:W-:Y:S05]  /*9180*/  BRA `(.L_x_23) ;  /* 0xffffff88007c7947 */ /* 0x000fea000383ffff */
.L_x_30:
[----:B-1----:R-:W-:-:S04]  /*9190*/  IMAD.U32 R21, RZ, RZ, UR9 ;  /* 0x00000009ff157e24 */ /* 0x002fc8000f8e00ff */
[----:B------:R1:W4:Y:S03]  /*91a0*/  SYNCS.PHASECHK.TRANS64.TRYWAIT P0, [R21+URZ], R20 ;  /* 0x00000014150075a7 */ /* 0x000326000800017f */
[----:B----4-:R-:W-:Y:S05]  /*91b0*/  @!P0 NANOSLEEP.SYNCS 0x989680 ;  /* 0x009896800000895d */ /* 0x010fea0003900000 */
[----:B------:R-:W4:Y:S02]  /*91c0*/  @!P0 SYNCS.PHASECHK.TRANS64 P0, [R21+URZ], R20 ;  /* 0x00000014150085a7 */ /* 0x000f24000800007f */
[----:B----4-:R-:W-:Y:S05]  /*91d0*/  @!P0 BRA `(.L_x_30) ;  /* 0xfffffffc00ec8947 */ /* 0x010fea000383ffff */
[----:B------:R-:W-:Y:S05]  /*91e0*/  BRA `(.L_x_29) ;  /* 0xffffff9000a07947 */ /* 0x000fea000383ffff */
.L_x_38:
[----:B0-----:R-:W-:-:S04]  /*91f0*/  IMAD.U32 R19, RZ, RZ, UR15 ;  /* 0x0000000fff137e24 */ /* 0x001fc8000f8e00ff */
[----:B------:R0:W1:Y:S03]  /*9200*/  SYNCS.PHASECHK.TRANS64.TRYWAIT P0, [R19+URZ+0x8], R18 ;  /* 0x00000812130075a7 */ /* 0x000066000800017f */
[----:B-1----:R-:W-:Y:S05]  /*9210*/  @!P0 NANOSLEEP.SYNCS 0x989680 ;  /* 0x009896800000895d */ /* 0x002fea0003900000 */
[----:B------:R-:W1:Y:S02]  /*9220*/  @!P0 SYNCS.PHASECHK.TRANS64 P0, [R19+URZ+0x8], R18 ;  /* 0x00000812130085a7 */ /* 0x000e64000800007f */
[----:B-1----:R-:W-:Y:S05]  /*9230*/  @!P0 BRA `(.L_x_38) ;  /* 0xfffffffc00ec8947 */ /* 0x002fea000383ffff */
[----:B------:R-:W-:Y:S05]  /*9240*/  BRA `(.L_x_195) ;  /* 0xffffff9c00f87947 */ /* 0x000fea000383ffff */
.L_x_175:
[----:B------:R-:W-:Y:S01]  /*9250*/  BSSY B1, `(.L_x_196) ;  /* 0x0000006000017945 */ /* 0x000fe20003800000 */
[----:B------:R-:W-:-:S07]  /*9260*/  IMAD.MOV.U32 R10, RZ, RZ, -0x1 ;  /* 0xffffffffff0a7424 */ /* 0x000fce00078e00ff */
[----:B------:R-:W-:Y:S05]  /*9270*/  WARPSYNC.COLLECTIVE R10, `(.L_x_197) ;  /* 0x000000000a0c7348 */ /* 0x000fea0003c00000 */
[----:B------:R-:W-:Y:S02]  /*9280*/  ELECT P1, UR62, PT ;  /* 0x00000000003e782f */ /* 0x000fe40003820000 */
[----:B------:R-:W-:Y:S01]  /*9290*/  MOV R10, UR62 ;  /* 0x0000003e000a7c02 */ /* 0x000fe20008000f00 */
[----:B------:R-:W-:Y:S10]  /*92a0*/  ENDCOLLECTIVE ;  /* 0x000000000000791b */ /* 0x000ff40003800000 */
.L_x_197:
[----:B------:R-:W-:Y:S05]  /*92b0*/  BSYNC B1 ;  /* 0x0000000000017941 */ /* 0x000fea0003800000 */
.L_x_196:
[----:B------:R-:W-:Y:S05]  /*92c0*/  BRA `(.L_x_198) ;  /* 0xfffffff0001c7947 */ /* 0x000fea000383ffff */
.L_x_178:
[----:B-1----:R1:W2:Y:S02]  /*92d0*/  SYNCS.PHASECHK.TRANS64.TRYWAIT P1, [R19+URZ+0x18], R10 ;  /* 0x0000180a130075a7 */ /* 0x0022a4000802017f */
[----:B--2---:R-:W-:Y:S05]  /*92e0*/  @!P1 NANOSLEEP.SYNCS 0x989680 ;  /* 0x009896800000995d */ /* 0x004fea0003900000 */
[----:B------:R-:W2:Y:S02]  /*92f0*/  @!P1 SYNCS.PHASECHK.TRANS64 P1, [R19+URZ+0x18], R10 ;  /* 0x0000180a130095a7 */ /* 0x000ea4000802007f */
[----:B--2---:R-:W-:Y:S05]  /*9300*/  @!P1 BRA `(.L_x_178) ;  /* 0xfffffffc00f09947 */ /* 0x004fea000383ffff */
[----:B------:R-:W-:Y:S05]  /*9310*/  BRA `(.L_x_199) ;  /* 0xfffffff000547947 */ /* 0x000fea000383ffff */
.L_x_187:
[----:B------:R-:W-:Y:S01]  /*9320*/  BSSY B0, `(.L_x_200) ;  /* 0x0000006000007945 */ /* 0x000fe20003800000 */
[----:B------:R-:W-:-:S07]  /*9330*/  IMAD.MOV.U32 R10, RZ, RZ, -0x1 ;  /* 0xffffffffff0a7424 */ /* 0x000fce00078e00ff */
[----:B------:R-:W-:Y:S05]  /*9340*/  WARPSYNC.COLLECTIVE R10, `(.L_x_201) ;  /* 0x000000000a0c7348 */ /* 0x000fea0003c00000 */
[----:B------:R-:W-:Y:S02]  /*9350*/  ELECT P1, UR62, PT ;  /* 0x00000000003e782f */ /* 0x000fe40003820000 */
[----:B------:R-:W-:Y:S01]  /*9360*/  MOV R10, UR62 ;  /* 0x0000003e000a7c02 */ /* 0x000fe20008000f00 */
[----:B------:R-:W-:Y:S10]  /*9370*/  ENDCOLLECTIVE ;  /* 0x000000000000791b */ /* 0x000ff40003800000 */
.L_x_201:
[----:B------:R-:W-:Y:S05]  /*9380*/  BSYNC B0 ;  /* 0x0000000000007941 */ /* 0x000fea0003800000 */
.L_x_200:
[----:B------:R-:W-:Y:S01]  /*9390*/  PLOP3.LUT P0, PT, P1, PT, PT, 0x80, 0x0 ;  /* 0x000000000000781c */ /* 0x000fe20000f0f070 */
[----:B------:R-:W-:-:S12]  /*93a0*/  BRA `(.L_x_202) ;  /* 0xfffffff800b87947 */ /* 0x000fd8000383ffff */
.L_x_191:
[----:B0-----:R0:W1:Y:S02]  /*93b0*/  SYNCS.PHASECHK.TRANS64.TRYWAIT P0, [R7+URZ], R2 ;  /* 0x00000002070075a7 */ /* 0x001064000800017f */
[----:B-1----:R-:W-:Y:S05]  /*93c0*/  @!P0 NANOSLEEP.SYNCS 0x989680 ;  /* 0x009896800000895d */ /* 0x002fea0003900000 */
[----:B------:R-:W1:Y:S02]  /*93d0*/  @!P0 SYNCS.PHASECHK.TRANS64 P0, [R7+URZ], R2 ;  /* 0x00000002070085a7 */ /* 0x000e64000800007f */
[----:B-1----:R-:W-:Y:S05]  /*93e0*/  @!P0 BRA `(.L_x_191) ;  /* 0xfffffffc00f08947 */ /* 0x002fea000383ffff */
[----:B------:R-:W-:Y:S05]  /*93f0*/  BRA `(.L_x_203) ;  /* 0xfffffff800f87947 */ /* 0x000fea000383ffff */
.L_x_192:
[----:B0-----:R0:W1:Y:S02]  /*9400*/  SYNCS.PHASECHK.TRANS64.TRYWAIT P0, [R6+URZ], R5 ;  /* 0x00000005060075a7 */ /* 0x001064000800017f */
[----:B-1----:R-:W-:Y:S05]  /*9410*/  @!P0 NANOSLEEP.SYNCS 0x989680 ;  /* 0x009896800000895d */ /* 0x002fea0003900000 */
[----:B------:R-:W1:Y:S02]  /*9420*/  @!P0 SYNCS.PHASECHK.TRANS64 P0, [R6+URZ], R5 ;  /* 0x00000005060085a7 */ /* 0x000e64000800007f */
[----:B-1----:R-:W-:Y:S05]  /*9430*/  @!P0 BRA `(.L_x_192) ;  /* 0xfffffffc00f08947 */ /* 0x002fea000383ffff */
[----:B------:R-:W-:Y:S05]  /*9440*/  BRA `(.L_x_204) ;  /* 0xfffffffc00007947 */ /* 0x000fea000383ffff */
.L_x_205:
[----:B------:R-:W-:-:S00]  /*9450*/  BRA `(.L_x_205) ;  /* 0xfffffffc00fc7947 */ /* 0x000fc0000383ffff */
[----:B------:R-:W-:-:S00]  /*9460*/  NOP ;  /* 0x0000000000007918 */ /* 0x000fc00000000000 */
        /* <DEDUP_REMOVED lines=9> */
.L_x_206:


//--------------------- .nv.shared._ZN7cutlass13device_kernelINS_4gemm6kernel13GemmUniversalIN4cute5tupleIJiiiiEEENS1_10collective13CollectiveMmaINS1_37MainloopSm90TmaGmmaWarpSpecializedFP8ILi3ENS5_IJNS4_1CILi2EEESB_NSA_ILi1EEEEEENS1_32KernelTmaWarpSpecializedPingpongEEENS5_IJNSA_ILi64EEENSA_ILi128EEENSA_ILi32EEEEEENS_12float_e5m2_tENS5_IJlSC_lEEESK_SL_NS4_8TiledMMAINS4_8MMA_AtomIJNS4_4SM904GMMA31MMA_64x128x32_F32E5M2E5M2_SS_TNILNSP_7ScaleInE1ELSR_1EEEEEENS4_6LayoutINS5_IJSC_SC_SC_EEENS5_IJNSA_ILi0EEESW_SW_EEEEENS5_IJNS4_10UnderscoreESZ_SZ_EEEEENS4_23SM90_TMA_LOAD_MULTICASTENS4_14ComposedLayoutINS4_7SwizzleILi1ELi4ELi3EEENS4_18smem_ptr_flag_bitsILi8EEENSU_INS5_IJNSA_ILi8EEESI_EEENS5_IJSI_SC_EEEEEEEvNS4_8identityES12_S1C_vS1D_EENS_8epilogue10collective6detail29Sm90TmaWarpSpecializedAdapterINS1G_15DefaultEpilogueISK_SL_SL_NS1F_6thread17LinearCombinationISK_Li1EffLNS1K_9ScaleType4KindE0ELNS_15FloatRoundStyleE2ESK_EENS1_15EpilogueDefaultEEEEEvvEEEEvNT_6ParamsE --------------------------
	.section	.nv.shared._ZN7cutlass13device_kernelINS_4gemm6kernel13GemmUniversalIN4cute5tupleIJiiiiEEENS1_10collective13CollectiveMmaINS1_37MainloopSm90TmaGmmaWarpSpecializedFP8ILi3ENS5_IJNS4_1CILi2EEESB_NSA_ILi1EEEEEENS1_32KernelTmaWarpSpecializedPingpongEEENS5_IJNSA_ILi64EEENSA_ILi128EEENSA_ILi32EEEEEENS_12float_e5m2_tENS5_IJlSC_lEEESK_SL_NS4_8TiledMMAINS4_8MMA_AtomIJNS4_4SM904GMMA31MMA_64x128x32_F32E5M2E5M2_SS_TNILNSP_7ScaleInE1ELSR_1EEEEEENS4_6LayoutINS5_IJSC_SC_SC_EEENS5_IJNSA_ILi0EEESW_SW_EEEEENS5_IJNS4_10UnderscoreESZ_SZ_EEEEENS4_23SM90_TMA_LOAD_MULTICASTENS4_14ComposedLayoutINS4_7SwizzleILi1ELi4ELi3EEENS4_18smem_ptr_flag_bitsILi8EEENSU_INS5_IJNSA_ILi8EEESI_EEENS5_IJSI_SC_EEEEEEEvNS4_8identityES12_S1C_vS1D_EENS_8epilogue10collective6detail29Sm90TmaWarpSpecializedAdapterINS1G_15DefaultEpilogueISK_SL_SL_NS1F_6thread17LinearCombinationISK_Li1EffLNS1K_9ScaleType4KindE0ELNS_15FloatRoundStyleE2ESK_EENS1_15EpilogueDefaultEEEEEvvEEEEvNT_6ParamsE,"aw",@nobits
	.sectionflags	@""
	.align	16
	.zero		1024


//--------------------- .nv.shared.reserved.0     --------------------------
	.section	.nv.shared.reserved.0,"aw",@nobits
	.weak		__nv_reservedSMEM_offset_0_alias
	.size		__nv_reservedSMEM_offset_0_alias, 0, 0
	.other		__nv_reservedSMEM_offset_0_alias,@"STO_CUDA_RESERVED_SHARED STV_DEFAULT"
__nv_reservedSMEM_offset_0_alias:
	.zero		0


//--------------------- .nv.global                --------------------------
	.section	.nv.global,"aw",@nobits
.nv.global:
	.type		_ZN39_INTERNAL_72c92ed6_4_k_cu_bafa0a93_51054cute1_E,@object
	.size		_ZN39_INTERNAL_72c92ed6_4_k_cu_bafa0a93_51054cute1_E,(_ZN39_INTERNAL_72c92ed6_4_k_cu_bafa0a93_51054cuda3std3__45__cpo6cbeginE - _ZN39_INTERNAL_72c92ed6_4_k_cu_bafa0a93_51054cute1_E)
_ZN39_INTERNAL_72c92ed6_4_k_cu_bafa0a93_51054cute1_E:
	.zero		1
	.type		_ZN39_INTERNAL_72c92ed6_4_k_cu_bafa0a93_51054cuda3std3__45__cpo6cbeginE,@object
	.size		_ZN39_INTERNAL_72c92ed6_4_k_cu_bafa0a93_51054cuda3std3__45__cpo6cbeginE,(_ZN39_INTERNAL_72c92ed6_4_k_cu_bafa0a93_51054cuda3std3__48in_placeE - _ZN39_INTERNAL_72c92ed6_4_k_cu_bafa0a93_51054cuda3std3__45__cpo6cbeginE)
_ZN39_INTERNAL_72c92ed6_4_k_cu_bafa0a93_51054cuda3std3__45__cpo6cbeginE:
	.zero		1
	.type		_ZN39_INTERNAL_72c92ed6_4_k_cu_bafa0a93_51054cuda3std3__48in_placeE,@object
	.size		_ZN39_INTERNAL_72c92ed6_4_k_cu_bafa0a93_51054cuda3std3__48in_placeE,(_ZN39_INTERNAL_72c92ed6_4_k_cu_bafa0a93_51054cuda3std6ranges3__45__cpo9iter_moveE - _ZN39_INTERNAL_72c92ed6_4_k_cu_bafa0a93_51054cuda3std3__48in_placeE)
_ZN39_INTERNAL_72c92ed6_4_k_cu_bafa0a93_51054cuda3std3__48in_placeE:
	.zero		1
	.type		_ZN39_INTERNAL_72c92ed6_4_k_cu_bafa0a93_51054cuda3std6ranges3__45__cpo9iter_moveE,@object
	.size		_ZN39_INTERNAL_72c92ed6_4_k_cu_bafa0a93_51054cuda3std6ranges3__45__cpo9iter_moveE,(_ZN39_INTERNAL_72c92ed6_4_k_cu_bafa0a93_51054cuda3std3__45__cpo5beginE - _ZN39_INTERNAL_72c92ed6_4_k_cu_bafa0a93_51054cuda3std6ranges3__45__cpo9iter_moveE)
_ZN39_INTERNAL_72c92ed6_4_k_cu_bafa0a93_51054cuda3std6ranges3__45__cpo9iter_moveE:
	.zero		1
	.type		_ZN39_INTERNAL_72c92ed6_4_k_cu_bafa0a93_51054cuda3std3__45__cpo5beginE,@object
	.size		_ZN39_INTERNAL_72c92ed6_4_k_cu_bafa0a93_51054cuda3std3__45__cpo5beginE,(_ZN39_INTERNAL_72c92ed6_4_k_cu_bafa0a93_51054cuda3std3__441_GLOBAL__N__72c92ed6_4_k_cu_bafa0a93_51056ignoreE - _ZN39_INTERNAL_72c92ed6_4_k_cu_bafa0a93_51054cuda3std3__45__cpo5beginE)
_ZN39_INTERNAL_72c92ed6_4_k_cu_bafa0a93_51054cuda3std3__45__cpo5beginE:
	.zero		1
	.type		_ZN39_INTERNAL_72c92ed6_4_k_cu_bafa0a93_51054cuda3std3__441_GLOBAL__N__72c92ed6_4_k_cu_bafa0a93_51056ignoreE,@object
	.size		_ZN39_INTERNAL_72c92ed6_4_k_cu_bafa0a93_51054cuda3std3__441_GLOBAL__N__72c92ed6_4_k_cu_bafa0a93_51056ignoreE,(_ZN39_INTERNAL_72c92ed6_4_k_cu_bafa0a93_51054cute7productE - _ZN39_INTERNAL_72c92ed6_4_k_cu_bafa0a93_51054cuda3std3__441_GLOBAL__N__72c92ed6_4_k_cu_bafa0a93_51056ignoreE)
_ZN39_INTERNAL_72c92ed6_4_k_cu_bafa0a93_51054cuda3std3__441_GLOBAL__N__72c92ed6_4_k_cu_bafa0a93_51056ignoreE:
	.zero		1
	.type		_ZN39_INTERNAL_72c92ed6_4_k_cu_bafa0a93_51054cute7productE,@object
	.size		_ZN39_INTERNAL_72c92ed6_4_k_cu_bafa0a93_51054cute7productE,(_ZN39_INTERNAL_72c92ed6_4_k_cu_bafa0a93_51054cuda3std3__45__cpo3endE - _ZN39_INTERNAL_72c92ed6_4_k_cu_bafa0a93_51054cute7productE)
_ZN39_INTERNAL_72c92ed6_4_k_cu_bafa0a93_51054cute7productE:
	.zero		1
	.type		_ZN39_INTERNAL_72c92ed6_4_k_cu_bafa0a93_51054cuda3std3__45__cpo3endE,@object
	.size		_ZN39_INTERNAL_72c92ed6_4_k_cu_bafa0a93_51054cuda3std3__45__cpo3endE,(_ZN39_INTERNAL_72c92ed6_4_k_cu_bafa0a93_51054cuda3std3__419piecewise_constructE - _ZN39_INTERNAL_72c92ed6_4_k_cu_bafa0a93_51054cuda3std3__45__cpo3endE)
_ZN39_INTERNAL_72c92ed6_4_k_cu_bafa0a93_51054cuda3std3__45__cpo3endE:
	.zero		1
	.type		_ZN39_INTERNAL_72c92ed6_4_k_cu_bafa0a93_51054cuda3std3__419piecewise_constructE,@object
	.size		_ZN39_INTERNAL_72c92ed6_4_k_cu_bafa0a93_51054cuda3std3__419piecewise_constructE,(_ZN39_INTERNAL_72c92ed6_4_k_cu_bafa0a93_51054cuda3std3__45__cpo4cendE - _ZN39_INTERNAL_72c92ed6_4_k_cu_bafa0a93_51054cuda3std3__419piecewise_constructE)
_ZN39_INTERNAL_72c92ed6_4_k_cu_bafa0a93_51054cuda3std3__419piecewise_constructE:
	.zero		1
	.type		_ZN39_INTERNAL_72c92ed6_4_k_cu_bafa0a93_51054cuda3std3__45__cpo4cendE,@object
	.size		_ZN39_INTERNAL_72c92ed6_4_k_cu_bafa0a93_51054cuda3std3__45__cpo4cendE,(_ZN39_INTERNAL_72c92ed6_4_k_cu_bafa0a93_51054cuda3std6ranges3__45__cpo4swapE - _ZN39_INTERNAL_72c92ed6_4_k_cu_bafa0a93_51054cuda3std3__45__cpo4cendE)
_ZN39_INTERNAL_72c92ed6_4_k_cu_bafa0a93_51054cuda3std3__45__cpo4cendE:
	.zero		1
	.type		_ZN39_INTERNAL_72c92ed6_4_k_cu_bafa0a93_51054cuda3std6ranges3__45__cpo4swapE,@object
	.size		_ZN39_INTERNAL_72c92ed6_4_k_cu_bafa0a93_51054cuda3std6ranges3__45__cpo4swapE,(.L_7 - _ZN39_INTERNAL_72c92ed6_4_k_cu_bafa0a93_51054cuda3std6ranges3__45__cpo4swapE)
_ZN39_INTERNAL_72c92ed6_4_k_cu_bafa0a93_51054cuda3std6ranges3__45__cpo4swapE:
	.zero		1
.L_7:


//--------------------- .nv.constant0._ZN7cutlass13device_kernelINS_4gemm6kernel13GemmUniversalIN4cute5tupleIJiiiiEEENS1_10collective13CollectiveMmaINS1_37MainloopSm90TmaGmmaWarpSpecializedFP8ILi3ENS5_IJNS4_1CILi2EEESB_NSA_ILi1EEEEEENS1_32KernelTmaWarpSpecializedPingpongEEENS5_IJNSA_ILi64EEENSA_ILi128EEENSA_ILi32EEEEEENS_12float_e5m2_tENS5_IJlSC_lEEESK_SL_NS4_8TiledMMAINS4_8MMA_AtomIJNS4_4SM904GMMA31MMA_64x128x32_F32E5M2E5M2_SS_TNILNSP_7ScaleInE1ELSR_1EEEEEENS4_6LayoutINS5_IJSC_SC_SC_EEENS5_IJNSA_ILi0EEESW_SW_EEEEENS5_IJNS4_10UnderscoreESZ_SZ_EEEEENS4_23SM90_TMA_LOAD_MULTICASTENS4_14ComposedLayoutINS4_7SwizzleILi1ELi4ELi3EEENS4_18smem_ptr_flag_bitsILi8EEENSU_INS5_IJNSA_ILi8EEESI_EEENS5_IJSI_SC_EEEEEEEvNS4_8identityES12_S1C_vS1D_EENS_8epilogue10collective6detail29Sm90TmaWarpSpecializedAdapterINS1G_15DefaultEpilogueISK_SL_SL_NS1F_6thread17LinearCombinationISK_Li1EffLNS1K_9ScaleType4KindE0ELNS_15FloatRoundStyleE2ESK_EENS1_15EpilogueDefaultEEEEEvvEEEEvNT_6ParamsE --------------------------
	.section	.nv.constant0._ZN7cutlass13device_kernelINS_4gemm6kernel13GemmUniversalIN4cute5tupleIJiiiiEEENS1_10collective13CollectiveMmaINS1_37MainloopSm90TmaGmmaWarpSpecializedFP8ILi3ENS5_IJNS4_1CILi2EEESB_NSA_ILi1EEEEEENS1_32KernelTmaWarpSpecializedPingpongEEENS5_IJNSA_ILi64EEENSA_ILi128EEENSA_ILi32EEEEEENS_12float_e5m2_tENS5_IJlSC_lEEESK_SL_NS4_8TiledMMAINS4_8MMA_AtomIJNS4_4SM904GMMA31MMA_64x128x32_F32E5M2E5M2_SS_TNILNSP_7ScaleInE1ELSR_1EEEEEENS4_6LayoutINS5_IJSC_SC_SC_EEENS5_IJNSA_ILi0EEESW_SW_EEEEENS5_IJNS4_10UnderscoreESZ_SZ_EEEEENS4_23SM90_TMA_LOAD_MULTICASTENS4_14ComposedLayoutINS4_7SwizzleILi1ELi4ELi3EEENS4_18smem_ptr_flag_bitsILi8EEENSU_INS5_IJNSA_ILi8EEESI_EEENS5_IJSI_SC_EEEEEEEvNS4_8identityES12_S1C_vS1D_EENS_8epilogue10collective6detail29Sm90TmaWarpSpecializedAdapterINS1G_15DefaultEpilogueISK_SL_SL_NS1F_6thread17LinearCombinationISK_Li1EffLNS1K_9ScaleType4KindE0ELNS_15FloatRoundStyleE2ESK_EENS1_15EpilogueDefaultEEEEEvvEEEEvNT_6ParamsE,"a",@progbits
	.sectionflags	@""
	.align	4
.nv.constant0._ZN7cutlass13device_kernelINS_4gemm6kernel13GemmUniversalIN4cute5tupleIJiiiiEEENS1_10collective13CollectiveMmaINS1_37MainloopSm90TmaGmmaWarpSpecializedFP8ILi3ENS5_IJNS4_1CILi2EEESB_NSA_ILi1EEEEEENS1_32KernelTmaWarpSpecializedPingpongEEENS5_IJNSA_ILi64EEENSA_ILi128EEENSA_ILi32EEEEEENS_12float_e5m2_tENS5_IJlSC_lEEESK_SL_NS4_8TiledMMAINS4_8MMA_AtomIJNS4_4SM904GMMA31MMA_64x128x32_F32E5M2E5M2_SS_TNILNSP_7ScaleInE1ELSR_1EEEEEENS4_6LayoutINS5_IJSC_SC_SC_EEENS5_IJNSA_ILi0EEESW_SW_EEEEENS5_IJNS4_10UnderscoreESZ_SZ_EEEEENS4_23SM90_TMA_LOAD_MULTICASTENS4_14ComposedLayoutINS4_7SwizzleILi1ELi4ELi3EEENS4_18smem_ptr_flag_bitsILi8EEENSU_INS5_IJNSA_ILi8EEESI_EEENS5_IJSI_SC_EEEEEEEvNS4_8identityES12_S1C_vS1D_EENS_8epilogue10collective6detail29Sm90TmaWarpSpecializedAdapterINS1G_15DefaultEpilogueISK_SL_SL_NS1F_6thread17LinearCombinationISK_Li1EffLNS1K_9ScaleType4KindE0ELNS_15FloatRoundStyleE2ESK_EENS1_15EpilogueDefaultEEEEEvvEEEEvNT_6ParamsE:
	.zero		1664


//--------------------- SYMBOLS --------------------------

	.type		.nv.reservedSmem.offset0,@object
	.size		.nv.reservedSmem.offset0,0x4
